//
// Generated by NVIDIA NVVM Compiler
//
// Compiler Build ID: CL-36424714
// Cuda compilation tools, release 13.0, V13.0.88
// Based on NVVM 20.0.0
//

.version 9.0
.target sm_100
.address_size 64

	// .globl	fp32_to_fp16_kernel
.extern .shared .align 16 .b8 shared[];

.visible .entry fp32_to_fp16_kernel(
	.param .u64 .ptr .align 1 fp32_to_fp16_kernel_param_0,
	.param .u64 .ptr .align 1 fp32_to_fp16_kernel_param_1,
	.param .u64 fp32_to_fp16_kernel_param_2
)
{
	.reg .pred 	%p<2>;
	.reg .b16 	%rs<2>;
	.reg .b32 	%r<5>;
	.reg .b32 	%f<2>;
	.reg .b64 	%rd<11>;

	ld.param.u64 	%rd2, [fp32_to_fp16_kernel_param_0];
	ld.param.u64 	%rd3, [fp32_to_fp16_kernel_param_1];
	ld.param.u64 	%rd4, [fp32_to_fp16_kernel_param_2];
	mov.u32 	%r1, %ctaid.x;
	mov.u32 	%r2, %ntid.x;
	mov.u32 	%r3, %tid.x;
	mad.lo.s32 	%r4, %r1, %r2, %r3;
	cvt.u64.u32 	%rd1, %r4;
	setp.le.u64 	%p1, %rd4, %rd1;
	@%p1 bra 	$L__BB0_2;
	cvta.to.global.u64 	%rd5, %rd2;
	cvta.to.global.u64 	%rd6, %rd3;
	shl.b64 	%rd7, %rd1, 2;
	add.s64 	%rd8, %rd5, %rd7;
	ld.global.f32 	%f1, [%rd8];
	// begin inline asm
	{  cvt.rn.f16.f32 %rs1, %f1;}

	// end inline asm
	shl.b64 	%rd9, %rd1, 1;
	add.s64 	%rd10, %rd6, %rd9;
	st.global.u16 	[%rd10], %rs1;
$L__BB0_2:
	ret;

}
	// .globl	fp16_to_fp32_kernel
.visible .entry fp16_to_fp32_kernel(
	.param .u64 .ptr .align 1 fp16_to_fp32_kernel_param_0,
	.param .u64 .ptr .align 1 fp16_to_fp32_kernel_param_1,
	.param .u64 fp16_to_fp32_kernel_param_2
)
{
	.reg .pred 	%p<2>;
	.reg .b16 	%rs<2>;
	.reg .b32 	%r<5>;
	.reg .b32 	%f<2>;
	.reg .b64 	%rd<11>;

	ld.param.u64 	%rd2, [fp16_to_fp32_kernel_param_0];
	ld.param.u64 	%rd3, [fp16_to_fp32_kernel_param_1];
	ld.param.u64 	%rd4, [fp16_to_fp32_kernel_param_2];
	mov.u32 	%r1, %ctaid.x;
	mov.u32 	%r2, %ntid.x;
	mov.u32 	%r3, %tid.x;
	mad.lo.s32 	%r4, %r1, %r2, %r3;
	cvt.u64.u32 	%rd1, %r4;
	setp.le.u64 	%p1, %rd4, %rd1;
	@%p1 bra 	$L__BB1_2;
	cvta.to.global.u64 	%rd5, %rd2;
	cvta.to.global.u64 	%rd6, %rd3;
	shl.b64 	%rd7, %rd1, 1;
	add.s64 	%rd8, %rd5, %rd7;
	ld.global.u16 	%rs1, [%rd8];
	// begin inline asm
	{  cvt.f32.f16 %f1, %rs1;}

	// end inline asm
	shl.b64 	%rd9, %rd1, 2;
	add.s64 	%rd10, %rd6, %rd9;
	st.global.f32 	[%rd10], %f1;
$L__BB1_2:
	ret;

}
	// .globl	relu_kernel
.visible .entry relu_kernel(
	.param .u64 .ptr .align 1 relu_kernel_param_0,
	.param .u64 relu_kernel_param_1
)
{
	.reg .pred 	%p<2>;
	.reg .b16 	%rs<3>;
	.reg .b32 	%r<5>;
	.reg .b32 	%f<3>;
	.reg .b64 	%rd<7>;

	ld.param.u64 	%rd2, [relu_kernel_param_0];
	ld.param.u64 	%rd3, [relu_kernel_param_1];
	mov.u32 	%r1, %ctaid.x;
	mov.u32 	%r2, %ntid.x;
	mov.u32 	%r3, %tid.x;
	mad.lo.s32 	%r4, %r1, %r2, %r3;
	cvt.u64.u32 	%rd1, %r4;
	setp.le.u64 	%p1, %rd3, %rd1;
	@%p1 bra 	$L__BB2_2;
	cvta.to.global.u64 	%rd4, %rd2;
	shl.b64 	%rd5, %rd1, 1;
	add.s64 	%rd6, %rd4, %rd5;
	ld.global.u16 	%rs1, [%rd6];
	// begin inline asm
	{  cvt.f32.f16 %f1, %rs1;}

	// end inline asm
	max.f32 	%f2, %f1, 0f00000000;
	// begin inline asm
	{  cvt.rn.f16.f32 %rs2, %f2;}

	// end inline asm
	st.global.u16 	[%rd6], %rs2;
$L__BB2_2:
	ret;

}
	// .globl	sigmoid_kernel
.visible .entry sigmoid_kernel(
	.param .u64 .ptr .align 1 sigmoid_kernel_param_0,
	.param .u64 sigmoid_kernel_param_1
)
{
	.reg .pred 	%p<2>;
	.reg .b16 	%rs<3>;
	.reg .b32 	%r<7>;
	.reg .b32 	%f<15>;
	.reg .b64 	%rd<7>;

	ld.param.u64 	%rd2, [sigmoid_kernel_param_0];
	ld.param.u64 	%rd3, [sigmoid_kernel_param_1];
	mov.u32 	%r1, %ctaid.x;
	mov.u32 	%r2, %ntid.x;
	mov.u32 	%r3, %tid.x;
	mad.lo.s32 	%r4, %r1, %r2, %r3;
	cvt.u64.u32 	%rd1, %r4;
	setp.le.u64 	%p1, %rd3, %rd1;
	@%p1 bra 	$L__BB3_2;
	cvta.to.global.u64 	%rd4, %rd2;
	shl.b64 	%rd5, %rd1, 1;
	add.s64 	%rd6, %rd4, %rd5;
	ld.global.u16 	%rs1, [%rd6];
	// begin inline asm
	{  cvt.f32.f16 %f1, %rs1;}

	// end inline asm
	fma.rn.f32 	%f3, %f1, 0fBBBB989D, 0f3F000000;
	cvt.sat.f32.f32 	%f4, %f3;
	mov.f32 	%f5, 0f4B400001;
	mov.f32 	%f6, 0f437C0000;
	fma.rm.f32 	%f7, %f4, %f6, %f5;
	add.f32 	%f8, %f7, 0fCB40007F;
	neg.f32 	%f9, %f8;
	fma.rn.f32 	%f10, %f1, 0fBFB8AA3B, %f9;
	fma.rn.f32 	%f11, %f1, 0fB2A57060, %f10;
	mov.b32 	%r5, %f7;
	shl.b32 	%r6, %r5, 23;
	mov.b32 	%f12, %r6;
	ex2.approx.ftz.f32 	%f13, %f11;
	fma.rn.f32 	%f14, %f13, %f12, 0f3F800000;
	rcp.rn.f32 	%f2, %f14;
	// begin inline asm
	{  cvt.rn.f16.f32 %rs2, %f2;}

	// end inline asm
	st.global.u16 	[%rd6], %rs2;
$L__BB3_2:
	ret;

}
	// .globl	tanh_kernel
.visible .entry tanh_kernel(
	.param .u64 .ptr .align 1 tanh_kernel_param_0,
	.param .u64 tanh_kernel_param_1
)
{
	.reg .pred 	%p<4>;
	.reg .b16 	%rs<3>;
	.reg .b32 	%r<5>;
	.reg .b32 	%f<17>;
	.reg .b64 	%rd<7>;

	ld.param.u64 	%rd2, [tanh_kernel_param_0];
	ld.param.u64 	%rd3, [tanh_kernel_param_1];
	mov.u32 	%r1, %ctaid.x;
	mov.u32 	%r2, %ntid.x;
	mov.u32 	%r3, %tid.x;
	mad.lo.s32 	%r4, %r1, %r2, %r3;
	cvt.u64.u32 	%rd1, %r4;
	setp.le.u64 	%p1, %rd3, %rd1;
	@%p1 bra 	$L__BB4_2;
	cvta.to.global.u64 	%rd4, %rd2;
	shl.b64 	%rd5, %rd1, 1;
	add.s64 	%rd6, %rd4, %rd5;
	ld.global.u16 	%rs1, [%rd6];
	// begin inline asm
	{  cvt.f32.f16 %f1, %rs1;}

	// end inline asm
	abs.f32 	%f3, %f1;
	mul.f32 	%f4, %f3, 0f4038AA3B;
	ex2.approx.ftz.f32 	%f5, %f4;
	add.f32 	%f6, %f5, 0f3F800000;
	rcp.approx.ftz.f32 	%f7, %f6;
	fma.rn.f32 	%f8, %f7, 0fC0000000, 0f3F800000;
	setp.ge.f32 	%p2, %f3, 0f41102CB4;
	selp.f32 	%f9, 0f3F800000, %f8, %p2;
	copysign.f32 	%f10, %f1, %f9;
	mul.f32 	%f11, %f1, %f1;
	fma.rn.f32 	%f12, %f11, 0f3C80F082, 0fBD563CAE;
	fma.rn.f32 	%f13, %f12, %f11, 0f3E085941;
	fma.rn.f32 	%f14, %f13, %f11, 0fBEAAA9ED;
	fma.rn.f32 	%f15, %f14, %f11, 0f00000000;
	fma.rn.f32 	%f16, %f15, %f1, %f1;
	setp.ge.f32 	%p3, %f3, 0f3F19999A;
	selp.f32 	%f2, %f10, %f16, %p3;
	// begin inline asm
	{  cvt.rn.f16.f32 %rs2, %f2;}

	// end inline asm
	st.global.u16 	[%rd6], %rs2;
$L__BB4_2:
	ret;

}
	// .globl	softmax_kernel
.visible .entry softmax_kernel(
	.param .u64 .ptr .align 1 softmax_kernel_param_0,
	.param .u32 softmax_kernel_param_1,
	.param .u32 softmax_kernel_param_2
)
{
	.reg .pred 	%p<16>;
	.reg .b16 	%rs<6>;
	.reg .b32 	%r<37>;
	.reg .b32 	%f<39>;
	.reg .b64 	%rd<9>;

	ld.param.u64 	%rd2, [softmax_kernel_param_0];
	ld.param.u32 	%r20, [softmax_kernel_param_1];
	ld.param.u32 	%r19, [softmax_kernel_param_2];
	cvta.to.global.u64 	%rd1, %rd2;
	mov.u32 	%r1, %ctaid.x;
	setp.ge.s32 	%p1, %r1, %r20;
	@%p1 bra 	$L__BB5_21;
	mov.u32 	%r36, %tid.x;
	setp.ge.s32 	%p2, %r36, %r19;
	mov.f32 	%f36, 0fD01502F9;
	@%p2 bra 	$L__BB5_4;
	mul.lo.s32 	%r3, %r19, %r1;
	mov.f32 	%f36, 0fD01502F9;
	mov.u32 	%r4, %ntid.x;
	mov.u32 	%r32, %r36;
$L__BB5_3:
	add.s32 	%r21, %r32, %r3;
	mul.wide.s32 	%rd3, %r21, 2;
	add.s64 	%rd4, %rd1, %rd3;
	ld.global.u16 	%rs1, [%rd4];
	// begin inline asm
	{  cvt.f32.f16 %f12, %rs1;}

	// end inline asm
	setp.gt.f32 	%p3, %f12, %f36;
	selp.f32 	%f36, %f12, %f36, %p3;
	add.s32 	%r32, %r32, %r4;
	setp.lt.s32 	%p4, %r32, %r19;
	@%p4 bra 	$L__BB5_3;
$L__BB5_4:
	shl.b32 	%r22, %r36, 2;
	mov.u32 	%r23, shared;
	add.s32 	%r7, %r23, %r22;
	st.shared.f32 	[%r7], %f36;
	bar.sync 	0;
	mov.u32 	%r8, %ntid.x;
	setp.lt.u32 	%p5, %r8, 2;
	@%p5 bra 	$L__BB5_10;
	mov.u32 	%r33, %r8;
$L__BB5_6:
	mov.u32 	%r9, %r33;
	shr.u32 	%r33, %r9, 1;
	setp.ge.u32 	%p6, %r36, %r33;
	@%p6 bra 	$L__BB5_9;
	shl.b32 	%r24, %r33, 2;
	add.s32 	%r25, %r7, %r24;
	ld.shared.f32 	%f4, [%r25];
	ld.shared.f32 	%f13, [%r7];
	setp.leu.f32 	%p7, %f4, %f13;
	@%p7 bra 	$L__BB5_9;
	st.shared.f32 	[%r7], %f4;
$L__BB5_9:
	bar.sync 	0;
	setp.gt.u32 	%p8, %r9, 3;
	@%p8 bra 	$L__BB5_6;
$L__BB5_10:
	setp.ge.s32 	%p9, %r36, %r19;
	ld.shared.f32 	%f5, [shared];
	bar.sync 	0;
	mov.f32 	%f38, 0f00000000;
	@%p9 bra 	$L__BB5_13;
	mul.lo.s32 	%r11, %r19, %r1;
	mov.f32 	%f38, 0f00000000;
	mov.u32 	%r34, %r36;
$L__BB5_12:
	add.s32 	%r26, %r34, %r11;
	mul.wide.s32 	%rd5, %r26, 2;
	add.s64 	%rd6, %rd1, %rd5;
	ld.global.u16 	%rs2, [%rd6];
	// begin inline asm
	{  cvt.f32.f16 %f16, %rs2;}

	// end inline asm
	sub.f32 	%f18, %f16, %f5;
	fma.rn.f32 	%f19, %f18, 0f3BBB989D, 0f3F000000;
	cvt.sat.f32.f32 	%f20, %f19;
	mov.f32 	%f21, 0f4B400001;
	mov.f32 	%f22, 0f437C0000;
	fma.rm.f32 	%f23, %f20, %f22, %f21;
	add.f32 	%f24, %f23, 0fCB40007F;
	neg.f32 	%f25, %f24;
	fma.rn.f32 	%f26, %f18, 0f3FB8AA3B, %f25;
	fma.rn.f32 	%f27, %f18, 0f32A57060, %f26;
	mov.b32 	%r27, %f23;
	shl.b32 	%r28, %r27, 23;
	mov.b32 	%f28, %r28;
	ex2.approx.ftz.f32 	%f29, %f27;
	mul.f32 	%f17, %f29, %f28;
	// begin inline asm
	{  cvt.rn.f16.f32 %rs3, %f17;}

	// end inline asm
	st.global.u16 	[%rd6], %rs3;
	add.f32 	%f38, %f38, %f17;
	add.s32 	%r34, %r34, %r8;
	setp.lt.s32 	%p10, %r34, %r19;
	@%p10 bra 	$L__BB5_12;
$L__BB5_13:
	setp.lt.u32 	%p11, %r8, 2;
	st.shared.f32 	[%r7], %f38;
	bar.sync 	0;
	@%p11 bra 	$L__BB5_18;
	mov.u32 	%r35, %r8;
$L__BB5_15:
	shr.u32 	%r15, %r35, 1;
	setp.ge.u32 	%p12, %r36, %r15;
	@%p12 bra 	$L__BB5_17;
	shl.b32 	%r29, %r15, 2;
	add.s32 	%r30, %r7, %r29;
	ld.shared.f32 	%f30, [%r30];
	ld.shared.f32 	%f31, [%r7];
	add.f32 	%f32, %f30, %f31;
	st.shared.f32 	[%r7], %f32;
$L__BB5_17:
	bar.sync 	0;
	setp.gt.u32 	%p13, %r35, 3;
	mov.u32 	%r35, %r15;
	@%p13 bra 	$L__BB5_15;
$L__BB5_18:
	setp.ge.s32 	%p14, %r36, %r19;
	@%p14 bra 	$L__BB5_21;
	ld.shared.f32 	%f9, [shared];
	mul.lo.s32 	%r16, %r19, %r1;
$L__BB5_20:
	add.s32 	%r31, %r36, %r16;
	mul.wide.s32 	%rd7, %r31, 2;
	add.s64 	%rd8, %rd1, %rd7;
	ld.global.u16 	%rs4, [%rd8];
	// begin inline asm
	{  cvt.f32.f16 %f33, %rs4;}

	// end inline asm
	div.rn.f32 	%f34, %f33, %f9;
	// begin inline asm
	{  cvt.rn.f16.f32 %rs5, %f34;}

	// end inline asm
	st.global.u16 	[%rd8], %rs5;
	add.s32 	%r36, %r36, %r8;
	setp.lt.s32 	%p15, %r36, %r19;
	@%p15 bra 	$L__BB5_20;
$L__BB5_21:
	ret;

}
	// .globl	add_kernel
.visible .entry add_kernel(
	.param .u64 .ptr .align 1 add_kernel_param_0,
	.param .u64 .ptr .align 1 add_kernel_param_1,
	.param .u64 add_kernel_param_2
)
{
	.reg .pred 	%p<2>;
	.reg .b16 	%rs<4>;
	.reg .b32 	%r<5>;
	.reg .b32 	%f<4>;
	.reg .b64 	%rd<10>;

	ld.param.u64 	%rd2, [add_kernel_param_0];
	ld.param.u64 	%rd3, [add_kernel_param_1];
	ld.param.u64 	%rd4, [add_kernel_param_2];
	mov.u32 	%r1, %ctaid.x;
	mov.u32 	%r2, %ntid.x;
	mov.u32 	%r3, %tid.x;
	mad.lo.s32 	%r4, %r1, %r2, %r3;
	cvt.u64.u32 	%rd1, %r4;
	setp.le.u64 	%p1, %rd4, %rd1;
	@%p1 bra 	$L__BB6_2;
	cvta.to.global.u64 	%rd5, %rd2;
	cvta.to.global.u64 	%rd6, %rd3;
	shl.b64 	%rd7, %rd1, 1;
	add.s64 	%rd8, %rd5, %rd7;
	ld.global.u16 	%rs1, [%rd8];
	// begin inline asm
	{  cvt.f32.f16 %f1, %rs1;}

	// end inline asm
	add.s64 	%rd9, %rd6, %rd7;
	ld.global.u16 	%rs2, [%rd9];
	// begin inline asm
	{  cvt.f32.f16 %f2, %rs2;}

	// end inline asm
	add.f32 	%f3, %f1, %f2;
	// begin inline asm
	{  cvt.rn.f16.f32 %rs3, %f3;}

	// end inline asm
	st.global.u16 	[%rd8], %rs3;
$L__BB6_2:
	ret;

}
	// .globl	scale_kernel
.visible .entry scale_kernel(
	.param .u64 .ptr .align 1 scale_kernel_param_0,
	.param .f32 scale_kernel_param_1,
	.param .u64 scale_kernel_param_2
)
{
	.reg .pred 	%p<2>;
	.reg .b16 	%rs<3>;
	.reg .b32 	%r<5>;
	.reg .b32 	%f<4>;
	.reg .b64 	%rd<7>;

	ld.param.u64 	%rd2, [scale_kernel_param_0];
	ld.param.f32 	%f1, [scale_kernel_param_1];
	ld.param.u64 	%rd3, [scale_kernel_param_2];
	mov.u32 	%r1, %ctaid.x;
	mov.u32 	%r2, %ntid.x;
	mov.u32 	%r3, %tid.x;
	mad.lo.s32 	%r4, %r1, %r2, %r3;
	cvt.u64.u32 	%rd1, %r4;
	setp.le.u64 	%p1, %rd3, %rd1;
	@%p1 bra 	$L__BB7_2;
	cvta.to.global.u64 	%rd4, %rd2;
	shl.b64 	%rd5, %rd1, 1;
	add.s64 	%rd6, %rd4, %rd5;
	ld.global.u16 	%rs1, [%rd6];
	// begin inline asm
	{  cvt.f32.f16 %f2, %rs1;}

	// end inline asm
	mul.f32 	%f3, %f1, %f2;
	// begin inline asm
	{  cvt.rn.f16.f32 %rs2, %f3;}

	// end inline asm
	st.global.u16 	[%rd6], %rs2;
$L__BB7_2:
	ret;

}


// ===== COMPILED SASS (sm_100) =====

	.target	sm_100

	.elftype	@"ET_EXEC"


//--------------------- .note.nv.tkinfo           --------------------------
	.section	.note.nv.tkinfo,"",@"SHT_NOTE"
	.sectionflags	@"SHF_NOTE_NV_TKINFO"
	.tkinfo
        /*0018*/ 	.word	0x00000002
        /*0030*/ 	.string	""
        /*0030*/ 	.string	"ptxas"
        /*0030*/ 	.string	"Cuda compilation tools, release 13.0, V13.0.88"
        /*0030*/ 	.string	"Build cuda_13.0.r13.0/compiler.36424714_0"
        /*0030*/ 	.string	"-arch sm_100 -m 64 "



//--------------------- .note.nv.cuinfo           --------------------------
	.section	.note.nv.cuinfo,"",@"SHT_NOTE"
	.sectionflags	@"SHF_NOTE_NV_CUINFO"
        /*0018*/ 	.short	0x0002
        /*001a*/ 	.short	0x0064
        /*001c*/ 	.short	0x0082
	.zero		2


//--------------------- .nv.info                  --------------------------
	.section	.nv.info,"",@"SHT_CUDA_INFO"
	.align	4


	//----- nvinfo : EIATTR_REGCOUNT
	.align		4
        /*0000*/ 	.byte	0x04, 0x2f
        /*0002*/ 	.short	(.L_1 - .L_0)
	.align		4
.L_0:
        /*0004*/ 	.word	index@(fp32_to_fp16_kernel)
        /*0008*/ 	.word	0x00000008


	//----- nvinfo : EIATTR_FRAME_SIZE
	.align		4
.L_1:
        /*000c*/ 	.byte	0x04, 0x11
        /*000e*/ 	.short	(.L_3 - .L_2)
	.align		4
.L_2:
        /*0010*/ 	.word	index@(fp32_to_fp16_kernel)
        /*0014*/ 	.word	0x00000000


	//----- nvinfo : EIATTR_REGCOUNT
	.align		4
.L_3:
        /*0018*/ 	.byte	0x04, 0x2f
        /*001a*/ 	.short	(.L_5 - .L_4)
	.align		4
.L_4:
        /*001c*/ 	.word	index@(fp16_to_fp32_kernel)
        /*0020*/ 	.word	0x0000000a


	//----- nvinfo : EIATTR_FRAME_SIZE
	.align		4
.L_5:
        /*0024*/ 	.byte	0x04, 0x11
        /*0026*/ 	.short	(.L_7 - .L_6)
	.align		4
.L_6:
        /*0028*/ 	.word	index@(fp16_to_fp32_kernel)
        /*002c*/ 	.word	0x00000000


	//----- nvinfo : EIATTR_REGCOUNT
	.align		4
.L_7:
        /*0030*/ 	.byte	0x04, 0x2f
        /*0032*/ 	.short	(.L_9 - .L_8)
	.align		4
.L_8:
        /*0034*/ 	.word	index@(relu_kernel)
        /*0038*/ 	.word	0x00000006


	//----- nvinfo : EIATTR_FRAME_SIZE
	.align		4
.L_9:
        /*003c*/ 	.byte	0x04, 0x11
        /*003e*/ 	.short	(.L_11 - .L_10)
	.align		4
.L_10:
        /*0040*/ 	.word	index@(relu_kernel)
        /*0044*/ 	.word	0x00000000


	//----- nvinfo : EIATTR_REGCOUNT
	.align		4
.L_11:
        /*0048*/ 	.byte	0x04, 0x2f
        /*004a*/ 	.short	(.L_13 - .L_12)
	.align		4
.L_12:
        /*004c*/ 	.word	index@(sigmoid_kernel)
        /*0050*/ 	.word	0x0000000f


	//----- nvinfo : EIATTR_FRAME_SIZE
	.align		4
.L_13:
        /*0054*/ 	.byte	0x04, 0x11
        /*0056*/ 	.short	(.L_15 - .L_14)
	.align		4
.L_14:
        /*0058*/ 	.word	index@($__internal_1_$__cuda_sm20_rcp_rn_f32_slowpath)
        /*005c*/ 	.word	0x00000000


	//----- nvinfo : EIATTR_FRAME_SIZE
	.align		4
.L_15:
        /*0060*/ 	.byte	0x04, 0x11
        /*0062*/ 	.short	(.L_17 - .L_16)
	.align		4
.L_16:
        /*0064*/ 	.word	index@(sigmoid_kernel)
        /*0068*/ 	.word	0x00000000


	//----- nvinfo : EIATTR_REGCOUNT
	.align		4
.L_17:
        /*006c*/ 	.byte	0x04, 0x2f
        /*006e*/ 	.short	(.L_19 - .L_18)
	.align		4
.L_18:
        /*0070*/ 	.word	index@(tanh_kernel)
        /*0074*/ 	.word	0x0000000c


	//----- nvinfo : EIATTR_FRAME_SIZE
	.align		4
.L_19:
        /*0078*/ 	.byte	0x04, 0x11
        /*007a*/ 	.short	(.L_21 - .L_20)
	.align		4
.L_20:
        /*007c*/ 	.word	index@(tanh_kernel)
        /*0080*/ 	.word	0x00000000


	//----- nvinfo : EIATTR_REGCOUNT
	.align		4
.L_21:
        /*0084*/ 	.byte	0x04, 0x2f
        /*0086*/ 	.short	(.L_23 - .L_22)
	.align		4
.L_22:
        /*0088*/ 	.word	index@(softmax_kernel)
        /*008c*/ 	.word	0x00000016


	//----- nvinfo : EIATTR_FRAME_SIZE
	.align		4
.L_23:
        /*0090*/ 	.byte	0x04, 0x11
        /*0092*/ 	.short	(.L_25 - .L_24)
	.align		4
.L_24:
        /*0094*/ 	.word	index@($__internal_0_$__cuda_sm3x_div_rn_noftz_f32_slowpath)
        /*0098*/ 	.word	0x00000000


	//----- nvinfo : EIATTR_FRAME_SIZE
	.align		4
.L_25:
        /*009c*/ 	.byte	0x04, 0x11
        /*009e*/ 	.short	(.L_27 - .L_26)
	.align		4
.L_26:
        /*00a0*/ 	.word	index@(softmax_kernel)
        /*00a4*/ 	.word	0x00000000


	//----- nvinfo : EIATTR_REGCOUNT
	.align		4
.L_27:
        /*00a8*/ 	.byte	0x04, 0x2f
        /*00aa*/ 	.short	(.L_29 - .L_28)
	.align		4
.L_28:
        /*00ac*/ 	.word	index@(add_kernel)
        /*00b0*/ 	.word	0x0000000a


	//----- nvinfo : EIATTR_FRAME_SIZE
	.align		4
.L_29:
        /*00b4*/ 	.byte	0x04, 0x11
        /*00b6*/ 	.short	(.L_31 - .L_30)
	.align		4
.L_30:
        /*00b8*/ 	.word	index@(add_kernel)
        /*00bc*/ 	.word	0x00000000


	//----- nvinfo : EIATTR_REGCOUNT
	.align		4
.L_31:
        /*00c0*/ 	.byte	0x04, 0x2f
        /*00c2*/ 	.short	(.L_33 - .L_32)
	.align		4
.L_32:
        /*00c4*/ 	.word	index@(scale_kernel)
        /*00c8*/ 	.word	0x00000006


	//----- nvinfo : EIATTR_FRAME_SIZE
	.align		4
.L_33:
        /*00cc*/ 	.byte	0x04, 0x11
        /*00ce*/ 	.short	(.L_35 - .L_34)
	.align		4
.L_34:
        /*00d0*/ 	.word	index@(scale_kernel)
        /*00d4*/ 	.word	0x00000000


	//----- nvinfo : EIATTR_MIN_STACK_SIZE
	.align		4
.L_35:
        /*00d8*/ 	.byte	0x04, 0x12
        /*00da*/ 	.short	(.L_37 - .L_36)
	.align		4
.L_36:
        /*00dc*/ 	.word	index@(scale_kernel)
        /*00e0*/ 	.word	0x00000000


	//----- nvinfo : EIATTR_MIN_STACK_SIZE
	.align		4
.L_37:
        /*00e4*/ 	.byte	0x04, 0x12
        /*00e6*/ 	.short	(.L_39 - .L_38)
	.align		4
.L_38:
        /*00e8*/ 	.word	index@(add_kernel)
        /*00ec*/ 	.word	0x00000000


	//----- nvinfo : EIATTR_MIN_STACK_SIZE
	.align		4
.L_39:
        /*00f0*/ 	.byte	0x04, 0x12
        /*00f2*/ 	.short	(.L_41 - .L_40)
	.align		4
.L_40:
        /*00f4*/ 	.word	index@(softmax_kernel)
        /*00f8*/ 	.word	0x00000000


	//----- nvinfo : EIATTR_MIN_STACK_SIZE
	.align		4
.L_41:
        /*00fc*/ 	.byte	0x04, 0x12
        /*00fe*/ 	.short	(.L_43 - .L_42)
	.align		4
.L_42:
        /*0100*/ 	.word	index@(tanh_kernel)
        /*0104*/ 	.word	0x00000000


	//----- nvinfo : EIATTR_MIN_STACK_SIZE
	.align		4
.L_43:
        /*0108*/ 	.byte	0x04, 0x12
        /*010a*/ 	.short	(.L_45 - .L_44)
	.align		4
.L_44:
        /*010c*/ 	.word	index@(sigmoid_kernel)
        /*0110*/ 	.word	0x00000000


	//----- nvinfo : EIATTR_MIN_STACK_SIZE
	.align		4
.L_45:
        /*0114*/ 	.byte	0x04, 0x12
        /*0116*/ 	.short	(.L_47 - .L_46)
	.align		4
.L_46:
        /*0118*/ 	.word	index@(relu_kernel)
        /*011c*/ 	.word	0x00000000


	//----- nvinfo : EIATTR_MIN_STACK_SIZE
	.align		4
.L_47:
        /*0120*/ 	.byte	0x04, 0x12
        /*0122*/ 	.short	(.L_49 - .L_48)
	.align		4
.L_48:
        /*0124*/ 	.word	index@(fp16_to_fp32_kernel)
        /*0128*/ 	.word	0x00000000


	//----- nvinfo : EIATTR_MIN_STACK_SIZE
	.align		4
.L_49:
        /*012c*/ 	.byte	0x04, 0x12
        /*012e*/ 	.short	(.L_51 - .L_50)
	.align		4
.L_50:
        /*0130*/ 	.word	index@(fp32_to_fp16_kernel)
        /*0134*/ 	.word	0x00000000
.L_51:


//--------------------- .nv.compat                --------------------------
	.section	.nv.compat,"",@"SHT_CUDA_COMPAT_INFO"
	.align	4
        /*0000*/ 	.byte	0x02, 0x09, 0x00, 0x00, 0x02, 0x02, 0x01, 0x00, 0x02, 0x05, 0x05, 0x00, 0x03, 0x07, 0x01, 0x01
        /*0010*/ 	.byte	0x02, 0x03, 0x00, 0x00, 0x02, 0x06, 0x01, 0x00, 0x04, 0x0b, 0x08, 0x00, 0x01, 0x00, 0x00, 0x00
        /*0020*/ 	.byte	0x00, 0x00, 0x00, 0x00


//--------------------- .nv.info.scale_kernel     --------------------------
	.section	.nv.info.scale_kernel,"",@"SHT_CUDA_INFO"
	.sectionflags	@""
	.align	4


	//----- nvinfo : EIATTR_CUDA_API_VERSION
	.align		4
        /*0000*/ 	.byte	0x04, 0x37
        /*0002*/ 	.short	(.L_53 - .L_52)
.L_52:
        /*0004*/ 	.word	0x00000082


	//----- nvinfo : EIATTR_KPARAM_INFO
	.align		4
.L_53:
        /*0008*/ 	.byte	0x04, 0x17
        /*000a*/ 	.short	(.L_55 - .L_54)
.L_54:
        /*000c*/ 	.word	0x00000000
        /*0010*/ 	.short	0x0002
        /*0012*/ 	.short	0x0010
        /*0014*/ 	.byte	0x00, 0xf0, 0x21, 0x00


	//----- nvinfo : EIATTR_KPARAM_INFO
	.align		4
.L_55:
        /*0018*/ 	.byte	0x04, 0x17
        /*001a*/ 	.short	(.L_57 - .L_56)
.L_56:
        /*001c*/ 	.word	0x00000000
        /*0020*/ 	.short	0x0001
        /*0022*/ 	.short	0x0008
        /*0024*/ 	.byte	0x00, 0xf0, 0x11, 0x00


	//----- nvinfo : EIATTR_KPARAM_INFO
	.align		4
.L_57:
        /*0028*/ 	.byte	0x04, 0x17
        /*002a*/ 	.short	(.L_59 - .L_58)
.L_58:
        /*002c*/ 	.word	0x00000000
        /*0030*/ 	.short	0x0000
        /*0032*/ 	.short	0x0000
        /*0034*/ 	.byte	0x00, 0xf5, 0x21, 0x00


	//----- nvinfo : EIATTR_SPARSE_MMA_MASK
	.align		4
.L_59:
        /*0038*/ 	.byte	0x03, 0x50
        /*003a*/ 	.short	0x0000


	//----- nvinfo : EIATTR_MAXREG_COUNT
	.align		4
        /*003c*/ 	.byte	0x03, 0x1b
        /*003e*/ 	.short	0x00ff


	//----- nvinfo : EIATTR_MERCURY_ISA_VERSION
	.align		4
        /*0040*/ 	.byte	0x03, 0x5f
        /*0042*/ 	.short	0x0101


	//----- nvinfo : EIATTR_VRC_CTA_INIT_COUNT
	.align		4
        /*0044*/ 	.byte	0x02, 0x4a
	.zero		1
	.zero		1


	//----- nvinfo : EIATTR_EXIT_INSTR_OFFSETS
	.align		4
        /*0048*/ 	.byte	0x04, 0x1c
        /*004a*/ 	.short	(.L_61 - .L_60)


	//   ....[0]....
.L_60:
        /*004c*/ 	.word	0x00000080


	//   ....[1]....
        /*0050*/ 	.word	0x00000130


	//----- nvinfo : EIATTR_CBANK_PARAM_SIZE
	.align		4
.L_61:
        /*0054*/ 	.byte	0x03, 0x19
        /*0056*/ 	.short	0x0018


	//----- nvinfo : EIATTR_PARAM_CBANK
	.align		4
        /*0058*/ 	.byte	0x04, 0x0a
        /*005a*/ 	.short	(.L_63 - .L_62)
	.align		4
.L_62:
        /*005c*/ 	.word	index@(.nv.constant0.scale_kernel)
        /*0060*/ 	.short	0x0380
        /*0062*/ 	.short	0x0018


	//----- nvinfo : EIATTR_SW_WAR
	.align		4
.L_63:
        /*0064*/ 	.byte	0x04, 0x36
        /*0066*/ 	.short	(.L_65 - .L_64)
.L_64:
        /*0068*/ 	.word	0x00000008
.L_65:


//--------------------- .nv.info.add_kernel       --------------------------
	.section	.nv.info.add_kernel,"",@"SHT_CUDA_INFO"
	.sectionflags	@""
	.align	4


	//----- nvinfo : EIATTR_CUDA_API_VERSION
	.align		4
        /*0000*/ 	.byte	0x04, 0x37
        /*0002*/ 	.short	(.L_67 - .L_66)
.L_66:
        /*0004*/ 	.word	0x00000082


	//----- nvinfo : EIATTR_KPARAM_INFO
	.align		4
.L_67:
        /*0008*/ 	.byte	0x04, 0x17
        /*000a*/ 	.short	(.L_69 - .L_68)
.L_68:
        /*000c*/ 	.word	0x00000000
        /*0010*/ 	.short	0x0002
        /*0012*/ 	.short	0x0010
        /*0014*/ 	.byte	0x00, 0xf0, 0x21, 0x00


	//----- nvinfo : EIATTR_KPARAM_INFO
	.align		4
.L_69:
        /*0018*/ 	.byte	0x04, 0x17
        /*001a*/ 	.short	(.L_71 - .L_70)
.L_70:
        /*001c*/ 	.word	0x00000000
        /*0020*/ 	.short	0x0001
        /*0022*/ 	.short	0x0008
        /*0024*/ 	.byte	0x00, 0xf5, 0x21, 0x00


	//----- nvinfo : EIATTR_KPARAM_INFO
	.align		4
.L_71:
        /*0028*/ 	.byte	0x04, 0x17
        /*002a*/ 	.short	(.L_73 - .L_72)
.L_72:
        /*002c*/ 	.word	0x00000000
        /*0030*/ 	.short	0x0000
        /*0032*/ 	.short	0x0000
        /*0034*/ 	.byte	0x00, 0xf5, 0x21, 0x00


	//----- nvinfo : EIATTR_SPARSE_MMA_MASK
	.align		4
.L_73:
        /*0038*/ 	.byte	0x03, 0x50
        /*003a*/ 	.short	0x0000


	//----- nvinfo : EIATTR_MAXREG_COUNT
	.align		4
        /*003c*/ 	.byte	0x03, 0x1b
        /*003e*/ 	.short	0x00ff


	//----- nvinfo : EIATTR_MERCURY_ISA_VERSION
	.align		4
        /*0040*/ 	.byte	0x03, 0x5f
        /*0042*/ 	.short	0x0101


	//----- nvinfo : EIATTR_VRC_CTA_INIT_COUNT
	.align		4
        /*0044*/ 	.byte	0x02, 0x4a
	.zero		1
	.zero		1


	//----- nvinfo : EIATTR_EXIT_INSTR_OFFSETS
	.align		4
        /*0048*/ 	.byte	0x04, 0x1c
        /*004a*/ 	.short	(.L_75 - .L_74)


	//   ....[0]....
.L_74:
        /*004c*/ 	.word	0x00000080


	//   ....[1]....
        /*0050*/ 	.word	0x00000180


	//----- nvinfo : EIATTR_CBANK_PARAM_SIZE
	.align		4
.L_75:
        /*0054*/ 	.byte	0x03, 0x19
        /*0056*/ 	.short	0x0018


	//----- nvinfo : EIATTR_PARAM_CBANK
	.align		4
        /*0058*/ 	.byte	0x04, 0x0a
        /*005a*/ 	.short	(.L_77 - .L_76)
	.align		4
.L_76:
        /*005c*/ 	.word	index@(.nv.constant0.add_kernel)
        /*0060*/ 	.short	0x0380
        /*0062*/ 	.short	0x0018


	//----- nvinfo : EIATTR_SW_WAR
	.align		4
.L_77:
        /*0064*/ 	.byte	0x04, 0x36
        /*0066*/ 	.short	(.L_79 - .L_78)
.L_78:
        /*0068*/ 	.word	0x00000008
.L_79:


//--------------------- .nv.info.softmax_kernel   --------------------------
	.section	.nv.info.softmax_kernel,"",@"SHT_CUDA_INFO"
	.sectionflags	@""
	.align	4


	//----- nvinfo : EIATTR_CUDA_API_VERSION
	.align		4
        /*0000*/ 	.byte	0x04, 0x37
        /*0002*/ 	.short	(.L_81 - .L_80)
.L_80:
        /*0004*/ 	.word	0x00000082


	//----- nvinfo : EIATTR_KPARAM_INFO
	.align		4
.L_81:
        /*0008*/ 	.byte	0x04, 0x17
        /*000a*/ 	.short	(.L_83 - .L_82)
.L_82:
        /*000c*/ 	.word	0x00000000
        /*0010*/ 	.short	0x0002
        /*0012*/ 	.short	0x000c
        /*0014*/ 	.byte	0x00, 0xf0, 0x11, 0x00


	//----- nvinfo : EIATTR_KPARAM_INFO
	.align		4
.L_83:
        /*0018*/ 	.byte	0x04, 0x17
        /*001a*/ 	.short	(.L_85 - .L_84)
.L_84:
        /*001c*/ 	.word	0x00000000
        /*0020*/ 	.short	0x0001
        /*0022*/ 	.short	0x0008
        /*0024*/ 	.byte	0x00, 0xf0, 0x11, 0x00


	//----- nvinfo : EIATTR_KPARAM_INFO
	.align		4
.L_85:
        /*0028*/ 	.byte	0x04, 0x17
        /*002a*/ 	.short	(.L_87 - .L_86)
.L_86:
        /*002c*/ 	.word	0x00000000
        /*0030*/ 	.short	0x0000
        /*0032*/ 	.short	0x0000
        /*0034*/ 	.byte	0x00, 0xf5, 0x21, 0x00


	//----- nvinfo : EIATTR_SPARSE_MMA_MASK
	.align		4
.L_87:
        /*0038*/ 	.byte	0x03, 0x50
        /*003a*/ 	.short	0x0000


	//----- nvinfo : EIATTR_MAXREG_COUNT
	.align		4
        /*003c*/ 	.byte	0x03, 0x1b
        /*003e*/ 	.short	0x00ff


	//----- nvinfo : EIATTR_NUM_BARRIERS
	.align		4
        /*0040*/ 	.byte	0x02, 0x4c
        /*0042*/ 	.byte	0x01
	.zero		1


	//----- nvinfo : EIATTR_MERCURY_ISA_VERSION
	.align		4
        /*0044*/ 	.byte	0x03, 0x5f
        /*0046*/ 	.short	0x0101


	//----- nvinfo : EIATTR_VRC_CTA_INIT_COUNT
	.align		4
        /*0048*/ 	.byte	0x02, 0x4a
	.zero		1
	.zero		1


	//----- nvinfo : EIATTR_EXIT_INSTR_OFFSETS
	.align		4
        /*004c*/ 	.byte	0x04, 0x1c
        /*004e*/ 	.short	(.L_89 - .L_88)


	//   ....[0]....
.L_88:
        /*0050*/ 	.word	0x00000040


	//   ....[1]....
        /*0054*/ 	.word	0x00000670


	//   ....[2]....
        /*0058*/ 	.word	0x00000850


	//----- nvinfo : EIATTR_CRS_STACK_SIZE
	.align		4
.L_89:
        /*005c*/ 	.byte	0x04, 0x1e
        /*005e*/ 	.short	(.L_91 - .L_90)
.L_90:
        /*0060*/ 	.word	0x00000000


	//----- nvinfo : EIATTR_CBANK_PARAM_SIZE
	.align		4
.L_91:
        /*0064*/ 	.byte	0x03, 0x19
        /*0066*/ 	.short	0x0010


	//----- nvinfo : EIATTR_PARAM_CBANK
	.align		4
        /*0068*/ 	.byte	0x04, 0x0a
        /*006a*/ 	.short	(.L_93 - .L_92)
	.align		4
.L_92:
        /*006c*/ 	.word	index@(.nv.constant0.softmax_kernel)
        /*0070*/ 	.short	0x0380
        /*0072*/ 	.short	0x0010


	//----- nvinfo : EIATTR_SW_WAR
	.align		4
.L_93:
        /*0074*/ 	.byte	0x04, 0x36
        /*0076*/ 	.short	(.L_95 - .L_94)
.L_94:
        /*0078*/ 	.word	0x00000008
.L_95:


//--------------------- .nv.info.tanh_kernel      --------------------------
	.section	.nv.info.tanh_kernel,"",@"SHT_CUDA_INFO"
	.sectionflags	@""
	.align	4


	//----- nvinfo : EIATTR_CUDA_API_VERSION
	.align		4
        /*0000*/ 	.byte	0x04, 0x37
        /*0002*/ 	.short	(.L_97 - .L_96)
.L_96:
        /*0004*/ 	.word	0x00000082


	//----- nvinfo : EIATTR_KPARAM_INFO
	.align		4
.L_97:
        /*0008*/ 	.byte	0x04, 0x17
        /*000a*/ 	.short	(.L_99 - .L_98)
.L_98:
        /*000c*/ 	.word	0x00000000
        /*0010*/ 	.short	0x0001
        /*0012*/ 	.short	0x0008
        /*0014*/ 	.byte	0x00, 0xf0, 0x21, 0x00


	//----- nvinfo : EIATTR_KPARAM_INFO
	.align		4
.L_99:
        /*0018*/ 	.byte	0x04, 0x17
        /*001a*/ 	.short	(.L_101 - .L_100)
.L_100:
        /*001c*/ 	.word	0x00000000
        /*0020*/ 	.short	0x0000
        /*0022*/ 	.short	0x0000
        /*0024*/ 	.byte	0x00, 0xf5, 0x21, 0x00


	//----- nvinfo : EIATTR_SPARSE_MMA_MASK
	.align		4
.L_101:
        /*0028*/ 	.byte	0x03, 0x50
        /*002a*/ 	.short	0x0000


	//----- nvinfo : EIATTR_MAXREG_COUNT
	.align		4
        /*002c*/ 	.byte	0x03, 0x1b
        /*002e*/ 	.short	0x00ff


	//----- nvinfo : EIATTR_MERCURY_ISA_VERSION
	.align		4
        /*0030*/ 	.byte	0x03, 0x5f
        /*0032*/ 	.short	0x0101


	//----- nvinfo : EIATTR_VRC_CTA_INIT_COUNT
	.align		4
        /*0034*/ 	.byte	0x02, 0x4a
	.zero		1
	.zero		1


	//----- nvinfo : EIATTR_EXIT_INSTR_OFFSETS
	.align		4
        /*0038*/ 	.byte	0x04, 0x1c
        /*003a*/ 	.short	(.L_103 - .L_102)


	//   ....[0]....
.L_102:
        /*003c*/ 	.word	0x00000080


	//   ....[1]....
        /*0040*/ 	.word	0x00000220


	//----- nvinfo : EIATTR_CBANK_PARAM_SIZE
	.align		4
.L_103:
        /*0044*/ 	.byte	0x03, 0x19
        /*0046*/ 	.short	0x0010


	//----- nvinfo : EIATTR_PARAM_CBANK
	.align		4
        /*0048*/ 	.byte	0x04, 0x0a
        /*004a*/ 	.short	(.L_105 - .L_104)
	.align		4
.L_104:
        /*004c*/ 	.word	index@(.nv.constant0.tanh_kernel)
        /*0050*/ 	.short	0x0380
        /*0052*/ 	.short	0x0010


	//----- nvinfo : EIATTR_SW_WAR
	.align		4
.L_105:
        /*0054*/ 	.byte	0x04, 0x36
        /*0056*/ 	.short	(.L_107 - .L_106)
.L_106:
        /*0058*/ 	.word	0x00000008
.L_107:


//--------------------- .nv.info.sigmoid_kernel   --------------------------
	.section	.nv.info.sigmoid_kernel,"",@"SHT_CUDA_INFO"
	.sectionflags	@""
	.align	4


	//----- nvinfo : EIATTR_CUDA_API_VERSION
	.align		4
        /*0000*/ 	.byte	0x04, 0x37
        /*0002*/ 	.short	(.L_109 - .L_108)
.L_108:
        /*0004*/ 	.word	0x00000082


	//----- nvinfo : EIATTR_KPARAM_INFO
	.align		4
.L_109:
        /*0008*/ 	.byte	0x04, 0x17
        /*000a*/ 	.short	(.L_111 - .L_110)
.L_110:
        /*000c*/ 	.word	0x00000000
        /*0010*/ 	.short	0x0001
        /*0012*/ 	.short	0x0008
        /*0014*/ 	.byte	0x00, 0xf0, 0x21, 0x00


	//----- nvinfo : EIATTR_KPARAM_INFO
	.align		4
.L_111:
        /*0018*/ 	.byte	0x04, 0x17
        /*001a*/ 	.short	(.L_113 - .L_112)
.L_112:
        /*001c*/ 	.word	0x00000000
        /*0020*/ 	.short	0x0000
        /*0022*/ 	.short	0x0000
        /*0024*/ 	.byte	0x00, 0xf5, 0x21, 0x00


	//----- nvinfo : EIATTR_SPARSE_MMA_MASK
	.align		4
.L_113:
        /*0028*/ 	.byte	0x03, 0x50
        /*002a*/ 	.short	0x0000


	//----- nvinfo : EIATTR_MAXREG_COUNT
	.align		4
        /*002c*/ 	.byte	0x03, 0x1b
        /*002e*/ 	.short	0x00ff


	//----- nvinfo : EIATTR_MERCURY_ISA_VERSION
	.align		4
        /*0030*/ 	.byte	0x03, 0x5f
        /*0032*/ 	.short	0x0101


	//----- nvinfo : EIATTR_VRC_CTA_INIT_COUNT
	.align		4
        /*0034*/ 	.byte	0x02, 0x4a
	.zero		1
	.zero		1


	//----- nvinfo : EIATTR_EXIT_INSTR_OFFSETS
	.align		4
        /*0038*/ 	.byte	0x04, 0x1c
        /*003a*/ 	.short	(.L_115 - .L_114)


	//   ....[0]....
.L_114:
        /*003c*/ 	.word	0x00000080


	//   ....[1]....
        /*0040*/ 	.word	0x00000290


	//----- nvinfo : EIATTR_CRS_STACK_SIZE
	.align		4
.L_115:
        /*0044*/ 	.byte	0x04, 0x1e
        /*0046*/ 	.short	(.L_117 - .L_116)
.L_116:
        /*0048*/ 	.word	0x00000000


	//----- nvinfo : EIATTR_CBANK_PARAM_SIZE
	.align		4
.L_117:
        /*004c*/ 	.byte	0x03, 0x19
        /*004e*/ 	.short	0x0010


	//----- nvinfo : EIATTR_PARAM_CBANK
	.align		4
        /*0050*/ 	.byte	0x04, 0x0a
        /*0052*/ 	.short	(.L_119 - .L_118)
	.align		4
.L_118:
        /*0054*/ 	.word	index@(.nv.constant0.sigmoid_kernel)
        /*0058*/ 	.short	0x0380
        /*005a*/ 	.short	0x0010


	//----- nvinfo : EIATTR_SW_WAR
	.align		4
.L_119:
        /*005c*/ 	.byte	0x04, 0x36
        /*005e*/ 	.short	(.L_121 - .L_120)
.L_120:
        /*0060*/ 	.word	0x00000008
.L_121:


//--------------------- .nv.info.relu_kernel      --------------------------
	.section	.nv.info.relu_kernel,"",@"SHT_CUDA_INFO"
	.sectionflags	@""
	.align	4


	//----- nvinfo : EIATTR_CUDA_API_VERSION
	.align		4
        /*0000*/ 	.byte	0x04, 0x37
        /*0002*/ 	.short	(.L_123 - .L_122)
.L_122:
        /*0004*/ 	.word	0x00000082


	//----- nvinfo : EIATTR_KPARAM_INFO
	.align		4
.L_123:
        /*0008*/ 	.byte	0x04, 0x17
        /*000a*/ 	.short	(.L_125 - .L_124)
.L_124:
        /*000c*/ 	.word	0x00000000
        /*0010*/ 	.short	0x0001
        /*0012*/ 	.short	0x0008
        /*0014*/ 	.byte	0x00, 0xf0, 0x21, 0x00


	//----- nvinfo : EIATTR_KPARAM_INFO
	.align		4
.L_125:
        /*0018*/ 	.byte	0x04, 0x17
        /*001a*/ 	.short	(.L_127 - .L_126)
.L_126:
        /*001c*/ 	.word	0x00000000
        /*0020*/ 	.short	0x0000
        /*0022*/ 	.short	0x0000
        /*0024*/ 	.byte	0x00, 0xf5, 0x21, 0x00


	//----- nvinfo : EIATTR_SPARSE_MMA_MASK
	.align		4
.L_127:
        /*0028*/ 	.byte	0x03, 0x50
        /*002a*/ 	.short	0x0000


	//----- nvinfo : EIATTR_MAXREG_COUNT
	.align		4
        /*002c*/ 	.byte	0x03, 0x1b
        /*002e*/ 	.short	0x00ff


	//----- nvinfo : EIATTR_MERCURY_ISA_VERSION
	.align		4
        /*0030*/ 	.byte	0x03, 0x5f
        /*0032*/ 	.short	0x0101


	//----- nvinfo : EIATTR_VRC_CTA_INIT_COUNT
	.align		4
        /*0034*/ 	.byte	0x02, 0x4a
	.zero		1
	.zero		1


	//----- nvinfo : EIATTR_EXIT_INSTR_OFFSETS
	.align		4
        /*0038*/ 	.byte	0x04, 0x1c
        /*003a*/ 	.short	(.L_129 - .L_128)


	//   ....[0]....
.L_128:
        /*003c*/ 	.word	0x00000080


	//   ....[1]....
        /*0040*/ 	.word	0x00000120


	//----- nvinfo : EIATTR_CBANK_PARAM_SIZE
	.align		4
.L_129:
        /*0044*/ 	.byte	0x03, 0x19
        /*0046*/ 	.short	0x0010


	//----- nvinfo : EIATTR_PARAM_CBANK
	.align		4
        /*0048*/ 	.byte	0x04, 0x0a
        /*004a*/ 	.short	(.L_131 - .L_130)
	.align		4
.L_130:
        /*004c*/ 	.word	index@(.nv.constant0.relu_kernel)
        /*0050*/ 	.short	0x0380
        /*0052*/ 	.short	0x0010


	//----- nvinfo : EIATTR_SW_WAR
	.align		4
.L_131:
        /*0054*/ 	.byte	0x04, 0x36
        /*0056*/ 	.short	(.L_133 - .L_132)
.L_132:
        /*0058*/ 	.word	0x00000008
.L_133:


//--------------------- .nv.info.fp16_to_fp32_kernel --------------------------
	.section	.nv.info.fp16_to_fp32_kernel,"",@"SHT_CUDA_INFO"
	.sectionflags	@""
	.align	4


	//----- nvinfo : EIATTR_CUDA_API_VERSION
	.align		4
        /*0000*/ 	.byte	0x04, 0x37
        /*0002*/ 	.short	(.L_135 - .L_134)
.L_134:
        /*0004*/ 	.word	0x00000082


	//----- nvinfo : EIATTR_KPARAM_INFO
	.align		4
.L_135:
        /*0008*/ 	.byte	0x04, 0x17
        /*000a*/ 	.short	(.L_137 - .L_136)
.L_136:
        /*000c*/ 	.word	0x00000000
        /*0010*/ 	.short	0x0002
        /*0012*/ 	.short	0x0010
        /*0014*/ 	.byte	0x00, 0xf0, 0x21, 0x00


	//----- nvinfo : EIATTR_KPARAM_INFO
	.align		4
.L_137:
        /*0018*/ 	.byte	0x04, 0x17
        /*001a*/ 	.short	(.L_139 - .L_138)
.L_138:
        /*001c*/ 	.word	0x00000000
        /*0020*/ 	.short	0x0001
        /*0022*/ 	.short	0x0008
        /*0024*/ 	.byte	0x00, 0xf5, 0x21, 0x00


	//----- nvinfo : EIATTR_KPARAM_INFO
	.align		4
.L_139:
        /*0028*/ 	.byte	0x04, 0x17
        /*002a*/ 	.short	(.L_141 - .L_140)
.L_140:
        /*002c*/ 	.word	0x00000000
        /*0030*/ 	.short	0x0000
        /*0032*/ 	.short	0x0000
        /*0034*/ 	.byte	0x00, 0xf5, 0x21, 0x00


	//----- nvinfo : EIATTR_SPARSE_MMA_MASK
	.align		4
.L_141:
        /*0038*/ 	.byte	0x03, 0x50
        /*003a*/ 	.short	0x0000


	//----- nvinfo : EIATTR_MAXREG_COUNT
	.align		4
        /*003c*/ 	.byte	0x03, 0x1b
        /*003e*/ 	.short	0x00ff


	//----- nvinfo : EIATTR_MERCURY_ISA_VERSION
	.align		4
        /*0040*/ 	.byte	0x03, 0x5f
        /*0042*/ 	.short	0x0101


	//----- nvinfo : EIATTR_VRC_CTA_INIT_COUNT
	.align		4
        /*0044*/ 	.byte	0x02, 0x4a
	.zero		1
	.zero		1


	//----- nvinfo : EIATTR_EXIT_INSTR_OFFSETS
	.align		4
        /*0048*/ 	.byte	0x04, 0x1c
        /*004a*/ 	.short	(.L_143 - .L_142)


	//   ....[0]....
.L_142:
        /*004c*/ 	.word	0x00000080


	//   ....[1]....
        /*0050*/ 	.word	0x00000120


	//----- nvinfo : EIATTR_CBANK_PARAM_SIZE
	.align		4
.L_143:
        /*0054*/ 	.byte	0x03, 0x19
        /*0056*/ 	.short	0x0018


	//----- nvinfo : EIATTR_PARAM_CBANK
	.align		4
        /*0058*/ 	.byte	0x04, 0x0a
        /*005a*/ 	.short	(.L_145 - .L_144)
	.align		4
.L_144:
        /*005c*/ 	.word	index@(.nv.constant0.fp16_to_fp32_kernel)
        /*0060*/ 	.short	0x0380
        /*0062*/ 	.short	0x0018


	//----- nvinfo : EIATTR_SW_WAR
	.align		4
.L_145:
        /*0064*/ 	.byte	0x04, 0x36
        /*0066*/ 	.short	(.L_147 - .L_146)
.L_146:
        /*0068*/ 	.word	0x00000008
.L_147:


//--------------------- .nv.info.fp32_to_fp16_kernel --------------------------
	.section	.nv.info.fp32_to_fp16_kernel,"",@"SHT_CUDA_INFO"
	.sectionflags	@""
	.align	4


	//----- nvinfo : EIATTR_CUDA_API_VERSION
	.align		4
        /*0000*/ 	.byte	0x04, 0x37
        /*0002*/ 	.short	(.L_149 - .L_148)
.L_148:
        /*0004*/ 	.word	0x00000082


	//----- nvinfo : EIATTR_KPARAM_INFO
	.align		4
.L_149:
        /*0008*/ 	.byte	0x04, 0x17
        /*000a*/ 	.short	(.L_151 - .L_150)
.L_150:
        /*000c*/ 	.word	0x00000000
        /*0010*/ 	.short	0x0002
        /*0012*/ 	.short	0x0010
        /*0014*/ 	.byte	0x00, 0xf0, 0x21, 0x00


	//----- nvinfo : EIATTR_KPARAM_INFO
	.align		4
.L_151:
        /*0018*/ 	.byte	0x04, 0x17
        /*001a*/ 	.short	(.L_153 - .L_152)
.L_152:
        /*001c*/ 	.word	0x00000000
        /*0020*/ 	.short	0x0001
        /*0022*/ 	.short	0x0008
        /*0024*/ 	.byte	0x00, 0xf5, 0x21, 0x00


	//----- nvinfo : EIATTR_KPARAM_INFO
	.align		4
.L_153:
        /*0028*/ 	.byte	0x04, 0x17
        /*002a*/ 	.short	(.L_155 - .L_154)
.L_154:
        /*002c*/ 	.word	0x00000000
        /*0030*/ 	.short	0x0000
        /*0032*/ 	.short	0x0000
        /*0034*/ 	.byte	0x00, 0xf5, 0x21, 0x00


	//----- nvinfo : EIATTR_SPARSE_MMA_MASK
	.align		4
.L_155:
        /*0038*/ 	.byte	0x03, 0x50
        /*003a*/ 	.short	0x0000


	//----- nvinfo : EIATTR_MAXREG_COUNT
	.align		4
        /*003c*/ 	.byte	0x03, 0x1b
        /*003e*/ 	.short	0x00ff


	//----- nvinfo : EIATTR_MERCURY_ISA_VERSION
	.align		4
        /*0040*/ 	.byte	0x03, 0x5f
        /*0042*/ 	.short	0x0101


	//----- nvinfo : EIATTR_VRC_CTA_INIT_COUNT
	.align		4
        /*0044*/ 	.byte	0x02, 0x4a
	.zero		1
	.zero		1


	//----- nvinfo : EIATTR_EXIT_INSTR_OFFSETS
	.align		4
        /*0048*/ 	.byte	0x04, 0x1c
        /*004a*/ 	.short	(.L_157 - .L_156)


	//   ....[0]....
.L_156:
        /*004c*/ 	.word	0x00000080


	//   ....[1]....
        /*0050*/ 	.word	0x00000120


	//----- nvinfo : EIATTR_CBANK_PARAM_SIZE
	.align		4
.L_157:
        /*0054*/ 	.byte	0x03, 0x19
        /*0056*/ 	.short	0x0018


	//----- nvinfo : EIATTR_PARAM_CBANK
	.align		4
        /*0058*/ 	.byte	0x04, 0x0a
        /*005a*/ 	.short	(.L_159 - .L_158)
	.align		4
.L_158:
        /*005c*/ 	.word	index@(.nv.constant0.fp32_to_fp16_kernel)
        /*0060*/ 	.short	0x0380
        /*0062*/ 	.short	0x0018


	//----- nvinfo : EIATTR_SW_WAR
	.align		4
.L_159:
        /*0064*/ 	.byte	0x04, 0x36
        /*0066*/ 	.short	(.L_161 - .L_160)
.L_160:
        /*0068*/ 	.word	0x00000008
.L_161:


//--------------------- .nv.callgraph             --------------------------
	.section	.nv.callgraph,"",@"SHT_CUDA_CALLGRAPH"
	.align	4
	.sectionentsize	8
	.align		4
        /*0000*/ 	.word	0x00000000
	.align		4
        /*0004*/ 	.word	0xffffffff
	.align		4
        /*0008*/ 	.word	0x00000000
	.align		4
        /*000c*/ 	.word	0xfffffffe
	.align		4
        /*0010*/ 	.word	0x00000000
	.align		4
        /*0014*/ 	.word	0xfffffffd
	.align		4
        /*0018*/ 	.word	0x00000000
	.align		4
        /*001c*/ 	.word	0xfffffffc


//--------------------- .text.scale_kernel        --------------------------
	.section	.text.scale_kernel,"ax",@progbits
	.align	128
        .global         scale_kernel
        .type           scale_kernel,@function
        .size           scale_kernel,(.L_x_43 - scale_kernel)
        .other          scale_kernel,@"STO_CUDA_ENTRY STV_DEFAULT"
scale_kernel:
.text.scale_kernel:
[----:B------:R-:W-:Y:S01]  /*0000*/  LDC R1, c[0x0][0x37c] ;  /* 0x0000df00ff017b82 */ /* 0x000fe20000000800 */
[----:B------:R-:W0:Y:S07]  /*0010*/  S2R R3, SR_TID.X ;  /* 0x0000000000037919 */ /* 0x000e2e0000002100 */
[----:B------:R-:W0:Y:S01]  /*0020*/  S2UR UR4, SR_CTAID.X ;  /* 0x00000000000479c3 */ /* 0x000e220000002500 */
[----:B------:R-:W1:Y:S07]  /*0030*/  LDCU.64 UR6, c[0x0][0x390] ;  /* 0x00007200ff0677ac */ /* 0x000e6e0008000a00 */
[----:B------:R-:W0:Y:S02]  /*0040*/  LDC R0, c[0x0][0x360] ;  /* 0x0000d800ff007b82 */ /* 0x000e240000000800 */
[----:B0-----:R-:W-:-:S05]  /*0050*/  IMAD R0, R0, UR4, R3 ;  /* 0x0000000400007c24 */ /* 0x001fca000f8e0203 */
[----:B-1----:R-:W-:-:S04]  /*0060*/  ISETP.GE.U32.AND P0, PT, R0, UR6, PT ;  /* 0x0000000600007c0c */ /* 0x002fc8000bf06070 */
[----:B------:R-:W-:-:S13]  /*0070*/  ISETP.GE.U32.AND.EX P0, PT, RZ, UR7, PT, P0 ;  /* 0x00000007ff007c0c */ /* 0x000fda000bf06100 */
[----:B------:R-:W-:Y:S05]  /*0080*/  @P0 EXIT ;  /* 0x000000000000094d */ /* 0x000fea0003800000 */
[----:B------:R-:W0:Y:S01]  /*0090*/  LDCU.64 UR6, c[0x0][0x380] ;  /* 0x00007000ff0677ac */ /* 0x000e220008000a00 */
[----:B------:R-:W1:Y:S01]  /*00a0*/  LDCU.64 UR4, c[0x0][0x358] ;  /* 0x00006b00ff0477ac */ /* 0x000e620008000a00 */
[C---:B0-----:R-:W-:Y:S01]  /*00b0*/  LEA R2, P0, R0.reuse, UR6, 0x1 ;  /* 0x0000000600027c11 */ /* 0x041fe2000f8008ff */
[----:B------:R-:W0:Y:S03]  /*00c0*/  LDCU UR6, c[0x0][0x388] ;  /* 0x00007100ff0677ac */ /* 0x000e260008000800 */
[----:B------:R-:W-:-:S05]  /*00d0*/  LEA.HI.X R3, R0, UR7, RZ, 0x1, P0 ;  /* 0x0000000700037c11 */ /* 0x000fca00080f0cff */
[----:B-1----:R-:W2:Y:S02]  /*00e0*/  LDG.E.U16 R0, desc[UR4][R2.64] ;  /* 0x0000000402007981 */ /* 0x002ea4000c1e1500 */
[----:B--2---:R-:W-:-:S05]  /*00f0*/  HADD2.F32 R0, -RZ, R0.H0_H0 ;  /* 0x20000000ff007230 */ /* 0x004fca0000004100 */
[----:B0-----:R-:W-:-:S05]  /*0100*/  FMUL R0, R0, UR6 ;  /* 0x0000000600007c20 */ /* 0x001fca0008400000 */
[----:B------:R-:W-:-:S05]  /*0110*/  F2FP.F16.F32.PACK_AB R0, RZ, R0 ;  /* 0x00000000ff00723e */ /* 0x000fca00000000ff */
[----:B------:R-:W-:Y:S01]  /*0120*/  STG.E.U16 desc[UR4][R2.64], R0 ;  /* 0x0000000002007986 */ /* 0x000fe2000c101504 */
[----:B------:R-:W-:Y:S05]  /*0130*/  EXIT ;  /* 0x000000000000794d */ /* 0x000fea0003800000 */
.L_x_0:
[----:B------:R-:W-:-:S00]  /*0140*/  BRA `(.L_x_0) ;  /* 0xfffffffc00fc7947 */ /* 0x000fc0000383ffff */
[----:B------:R-:W-:-:S00]  /*0150*/  NOP ;  /* 0x0000000000007918 */ /* 0x000fc00000000000 */
        /* <DEDUP_REMOVED lines=10> */
.L_x_43:


//--------------------- .text.add_kernel          --------------------------
	.section	.text.add_kernel,"ax",@progbits
	.align	128
        .global         add_kernel
        .type           add_kernel,@function
        .size           add_kernel,(.L_x_44 - add_kernel)
        .other          add_kernel,@"STO_CUDA_ENTRY STV_DEFAULT"
add_kernel:
.text.add_kernel:
        /* <DEDUP_REMOVED lines=9> */
[----:B------:R-:W0:Y:S01]  /*0090*/  LDCU.128 UR8, c[0x0][0x380] ;  /* 0x00007000ff0877ac */ /* 0x000e220008000c00 */
[----:B------:R-:W-:Y:S01]  /*00a0*/  IMAD.SHL.U32 R2, R0, 0x2, RZ ;  /* 0x0000000200027824 */ /* 0x000fe200078e00ff */
[----:B------:R-:W-:Y:S01]  /*00b0*/  SHF.R.U32.HI R0, RZ, 0x1f, R0 ;  /* 0x0000001fff007819 */ /* 0x000fe20000011600 */
[----:B------:R-:W1:Y:S03]  /*00c0*/  LDCU.64 UR4, c[0x0][0x358] ;  /* 0x00006b00ff0477ac */ /* 0x000e660008000a00 */
[C---:B0-----:R-:W-:Y:S02]  /*00d0*/  IADD3 R4, P1, PT, R2.reuse, UR10, RZ ;  /* 0x0000000a02047c10 */ /* 0x041fe4000ff3e0ff */
[----:B------:R-:W-:Y:S02]  /*00e0*/  IADD3 R2, P0, PT, R2, UR8, RZ ;  /* 0x0000000802027c10 */ /* 0x000fe4000ff1e0ff */
[----:B------:R-:W-:-:S02]  /*00f0*/  IADD3.X R5, PT, PT, R0, UR11, RZ, P1, !PT ;  /* 0x0000000b00057c10 */ /* 0x000fc40008ffe4ff */
[----:B------:R-:W-:-:S03]  /*0100*/  IADD3.X R3, PT, PT, R0, UR9, RZ, P0, !PT ;  /* 0x0000000900037c10 */ /* 0x000fc600087fe4ff */
[----:B-1----:R-:W2:Y:S04]  /*0110*/  LDG.E.U16 R4, desc[UR4][R4.64] ;  /* 0x0000000404047981 */ /* 0x002ea8000c1e1500 */
[----:B------:R-:W3:Y:S01]  /*0120*/  LDG.E.U16 R0, desc[UR4][R2.64] ;  /* 0x0000000402007981 */ /* 0x000ee2000c1e1500 */
[----:B--2---:R-:W-:Y:S02]  /*0130*/  HADD2.F32 R7, -RZ, R4.H0_H0 ;  /* 0x20000004ff077230 */ /* 0x004fe40000004100 */
[----:B---3--:R-:W-:-:S05]  /*0140*/  HADD2.F32 R0, -RZ, R0.H0_H0 ;  /* 0x20000000ff007230 */ /* 0x008fca0000004100 */
[----:B------:R-:W-:-:S05]  /*0150*/  FADD R0, R0, R7 ;  /* 0x0000000700007221 */ /* 0x000fca0000000000 */
[----:B------:R-:W-:-:S05]  /*0160*/  F2FP.F16.F32.PACK_AB R0, RZ, R0 ;  /* 0x00000000ff00723e */ /* 0x000fca00000000ff */
[----:B------:R-:W-:Y:S01]  /*0170*/  STG.E.U16 desc[UR4][R2.64], R0 ;  /* 0x0000000002007986 */ /* 0x000fe2000c101504 */
[----:B------:R-:W-:Y:S05]  /*0180*/  EXIT ;  /* 0x000000000000794d */ /* 0x000fea0003800000 */
.L_x_1:
        /* <DEDUP_REMOVED lines=15> */
.L_x_44:


//--------------------- .text.softmax_kernel      --------------------------
	.section	.text.softmax_kernel,"ax",@progbits
	.align	128
        .global         softmax_kernel
        .type           softmax_kernel,@function
        .size           softmax_kernel,(.L_x_41 - softmax_kernel)
        .other          softmax_kernel,@"STO_CUDA_ENTRY STV_DEFAULT"
softmax_kernel:
.text.softmax_kernel:
[----:B------:R-:W-:Y:S08]  /*0000*/  LDC R1, c[0x0][0x37c] ;  /* 0x0000df00ff017b82 */ /* 0x000ff00000000800 */
[----:B------:R-:W0:Y:S08]  /*0010*/  S2UR UR6, SR_CTAID.X ;  /* 0x00000000000679c3 */ /* 0x000e300000002500 */
[----:B------:R-:W0:Y:S02]  /*0020*/  LDC R0, c[0x0][0x388] ;  /* 0x0000e200ff007b82 */ /* 0x000e240000000800 */
[----:B0-----:R-:W-:-:S13]  /*0030*/  ISETP.LE.AND P0, PT, R0, UR6, PT ;  /* 0x0000000600007c0c */ /* 0x001fda000bf03270 */
[----:B------:R-:W-:Y:S05]  /*0040*/  @P0 EXIT ;  /* 0x000000000000094d */ /* 0x000fea0003800000 */
[----:B------:R-:W0:Y:S01]  /*0050*/  S2R R2, SR_TID.X ;  /* 0x0000000000027919 */ /* 0x000e220000002100 */
[----:B------:R-:W0:Y:S01]  /*0060*/  LDC R11, c[0x0][0x38c] ;  /* 0x0000e300ff0b7b82 */ /* 0x000e220000000800 */
[----:B------:R-:W1:Y:S01]  /*0070*/  LDCU.64 UR8, c[0x0][0x358] ;  /* 0x00006b00ff0877ac */ /* 0x000e620008000a00 */
[----:B------:R-:W-:Y:S01]  /*0080*/  BSSY.RECONVERGENT B0, `(.L_x_2) ;  /* 0x0000011000007945 */ /* 0x000fe20003800200 */
[----:B------:R-:W-:Y:S01]  /*0090*/  IMAD.MOV.U32 R3, RZ, RZ, -0x2feafd07 ;  /* 0xd01502f9ff037424 */ /* 0x000fe200078e00ff */
[----:B0-----:R-:W-:-:S13]  /*00a0*/  ISETP.GE.AND P0, PT, R2, R11, PT ;  /* 0x0000000b0200720c */ /* 0x001fda0003f06270 */
[----:B-1----:R-:W-:Y:S05]  /*00b0*/  @P0 BRA `(.L_x_3) ;  /* 0x0000000000340947 */ /* 0x002fea0003800000 */
[----:B------:R-:W0:Y:S01]  /*00c0*/  LDC R9, c[0x0][0x360] ;  /* 0x0000d800ff097b82 */ /* 0x000e220000000800 */
[----:B------:R-:W-:Y:S02]  /*00d0*/  IMAD.MOV.U32 R3, RZ, RZ, -0x2feafd07 ;  /* 0xd01502f9ff037424 */ /* 0x000fe400078e00ff */
[----:B------:R-:W-:-:S05]  /*00e0*/  IMAD.MOV.U32 R0, RZ, RZ, R2 ;  /* 0x000000ffff007224 */ /* 0x000fca00078e0002 */
[----:B------:R-:W1:Y:S02]  /*00f0*/  LDC.64 R6, c[0x0][0x380] ;  /* 0x0000e000ff067b82 */ /* 0x000e640000000a00 */
.L_x_4:
[----:B------:R-:W-:-:S04]  /*0100*/  IMAD R5, R11, UR6, R0 ;  /* 0x000000060b057c24 */ /* 0x000fc8000f8e0200 */
[----:B-1----:R-:W-:-:S06]  /*0110*/  IMAD.WIDE R4, R5, 0x2, R6 ;  /* 0x0000000205047825 */ /* 0x002fcc00078e0206 */
[----:B------:R-:W2:Y:S01]  /*0120*/  LDG.E.U16 R4, desc[UR8][R4.64] ;  /* 0x0000000804047981 */ /* 0x000ea2000c1e1500 */
[----:B0-----:R-:W-:-:S05]  /*0130*/  IMAD.IADD R0, R9, 0x1, R0 ;  /* 0x0000000109007824 */ /* 0x001fca00078e0200 */
[----:B------:R-:W-:Y:S01]  /*0140*/  ISETP.GE.AND P1, PT, R0, R11, PT ;  /* 0x0000000b0000720c */ /* 0x000fe20003f26270 */
[----:B--2---:R-:W-:-:S05]  /*0150*/  HADD2.F32 R8, -RZ, R4.H0_H0 ;  /* 0x20000004ff087230 */ /* 0x004fca0000004100 */
[----:B------:R-:W-:-:S04]  /*0160*/  FSETP.GT.AND P0, PT, R8, R3, PT ;  /* 0x000000030800720b */ /* 0x000fc80003f04000 */
[----:B------:R-:W-:-:S03]  /*0170*/  FSEL R3, R8, R3, P0 ;  /* 0x0000000308037208 */ /* 0x000fc60000000000 */
[----:B------:R-:W-:Y:S06]  /*0180*/  @!P1 BRA `(.L_x_4) ;  /* 0xfffffffc00dc9947 */ /* 0x000fec000383ffff */
.L_x_3:
[----:B------:R-:W-:Y:S05]  /*0190*/  BSYNC.RECONVERGENT B0 ;  /* 0x0000000000007941 */ /* 0x000fea0003800200 */
.L_x_2:
[----:B------:R-:W0:Y:S01]  /*01a0*/  S2UR UR5, SR_CgaCtaId ;  /* 0x00000000000579c3 */ /* 0x000e220000008800 */
[----:B------:R-:W-:Y:S01]  /*01b0*/  UMOV UR4, 0x400 ;  /* 0x0000040000047882 */ /* 0x000fe20000000000 */
[----:B------:R-:W1:Y:S02]  /*01c0*/  LDCU UR7, c[0x0][0x360] ;  /* 0x00006c00ff0777ac */ /* 0x000e640008000800 */
[----:B-1----:R-:W-:Y:S02]  /*01d0*/  UISETP.GE.U32.AND UP0, UPT, UR7, 0x2, UPT ;  /* 0x000000020700788c */ /* 0x002fe4000bf06070 */
[----:B0-----:R-:W-:-:S06]  /*01e0*/  ULEA UR4, UR5, UR4, 0x18 ;  /* 0x0000000405047291 */ /* 0x001fcc000f8ec0ff */
[----:B------:R-:W-:-:S05]  /*01f0*/  LEA R0, R2, UR4, 0x2 ;  /* 0x0000000402007c11 */ /* 0x000fca000f8e10ff */
[----:B------:R0:W-:Y:S01]  /*0200*/  STS [R0], R3 ;  /* 0x0000000300007388 */ /* 0x0001e20000000800 */
[----:B------:R-:W-:Y:S06]  /*0210*/  BAR.SYNC.DEFER_BLOCKING 0x0 ;  /* 0x0000000000007b1d */ /* 0x000fec0000010000 */
[----:B------:R-:W-:Y:S05]  /*0220*/  BRA.U !UP0, `(.L_x_5) ;  /* 0x00000001083c7547 */ /* 0x000fea000b800000 */
[----:B0-----:R-:W-:-:S07]  /*0230*/  IMAD.U32 R3, RZ, RZ, UR7 ;  /* 0x00000007ff037e24 */ /* 0x001fce000f8e00ff */
.L_x_8:
[--C-:B------:R-:W-:Y:S01]  /*0240*/  IMAD.MOV.U32 R6, RZ, RZ, R3.reuse ;  /* 0x000000ffff067224 */ /* 0x100fe200078e0003 */
[----:B------:R-:W-:Y:S01]  /*0250*/  SHF.R.U32.HI R3, RZ, 0x1, R3 ;  /* 0x00000001ff037819 */ /* 0x000fe20000011603 */
[----:B------:R-:W-:Y:S03]  /*0260*/  BSSY.RECONVERGENT B0, `(.L_x_6) ;  /* 0x0000008000007945 */ /* 0x000fe60003800200 */
[----:B------:R-:W-:-:S13]  /*0270*/  ISETP.GE.U32.AND P0, PT, R2, R3, PT ;  /* 0x000000030200720c */ /* 0x000fda0003f06070 */
[----:B0-----:R-:W-:Y:S05]  /*0280*/  @P0 BRA `(.L_x_7) ;  /* 0x0000000000140947 */ /* 0x001fea0003800000 */
[----:B------:R-:W-:Y:S01]  /*0290*/  IMAD R4, R3, 0x4, R0 ;  /* 0x0000000403047824 */ /* 0x000fe200078e0200 */
[----:B------:R-:W-:Y:S05]  /*02a0*/  LDS R5, [R0] ;  /* 0x0000000000057984 */ /* 0x000fea0000000800 */
[----:B------:R-:W0:Y:S02]  /*02b0*/  LDS R4, [R4] ;  /* 0x0000000004047984 */ /* 0x000e240000000800 */
[----:B0-----:R-:W-:-:S13]  /*02c0*/  FSETP.GT.AND P0, PT, R4, R5, PT ;  /* 0x000000050400720b */ /* 0x001fda0003f04000 */
[----:B------:R0:W-:Y:S02]  /*02d0*/  @P0 STS [R0], R4 ;  /* 0x0000000400000388 */ /* 0x0001e40000000800 */
.L_x_7:
[----:B------:R-:W-:Y:S05]  /*02e0*/  BSYNC.RECONVERGENT B0 ;  /* 0x0000000000007941 */ /* 0x000fea0003800200 */
.L_x_6:
[----:B------:R-:W-:Y:S01]  /*02f0*/  BAR.SYNC.DEFER_BLOCKING 0x0 ;  /* 0x0000000000007b1d */ /* 0x000fe20000010000 */
[----:B------:R-:W-:-:S13]  /*0300*/  ISETP.GT.U32.AND P0, PT, R6, 0x3, PT ;  /* 0x000000030600780c */ /* 0x000fda0003f04070 */
[----:B------:R-:W-:Y:S05]  /*0310*/  @P0 BRA `(.L_x_8) ;  /* 0xfffffffc00c80947 */ /* 0x000fea000383ffff */
.L_x_5:
[----:B------:R-:W1:Y:S01]  /*0320*/  LDC R15, c[0x0][0x38c] ;  /* 0x0000e300ff0f7b82 */ /* 0x000e620000000800 */
[----:B------:R-:W-:Y:S01]  /*0330*/  UMOV UR4, 0x400 ;  /* 0x0000040000047882 */ /* 0x000fe20000000000 */
[----:B------:R-:W-:Y:S01]  /*0340*/  BSSY.RECONVERGENT B0, `(.L_x_9) ;  /* 0x0000020000007945 */ /* 0x000fe20003800200 */
[----:B------:R-:W-:-:S05]  /*0350*/  HFMA2 R9, -RZ, RZ, 0, 0 ;  /* 0x00000000ff097431 */ /* 0x000fca00000001ff */
[----:B------:R-:W2:Y:S01]  /*0360*/  S2UR UR5, SR_CgaCtaId ;  /* 0x00000000000579c3 */ /* 0x000ea20000008800 */
[----:B-1----:R-:W-:Y:S01]  /*0370*/  ISETP.GE.AND P0, PT, R2, R15, PT ;  /* 0x0000000f0200720c */ /* 0x002fe20003f06270 */
[----:B--2---:R-:W-:-:S09]  /*0380*/  ULEA UR4, UR5, UR4, 0x18 ;  /* 0x0000000405047291 */ /* 0x004fd2000f8ec0ff */
[----:B0-----:R-:W0:Y:S01]  /*0390*/  LDS R3, [UR4] ;  /* 0x00000004ff037984 */ /* 0x001e220008000800 */
[----:B------:R-:W-:Y:S06]  /*03a0*/  BAR.SYNC.DEFER_BLOCKING 0x0 ;  /* 0x0000000000007b1d */ /* 0x000fec0000010000 */
[----:B------:R-:W-:Y:S05]  /*03b0*/  @P0 BRA `(.L_x_10) ;  /* 0x0000000000600947 */ /* 0x000fea0003800000 */
[----:B------:R-:W1:Y:S01]  /*03c0*/  LDC.64 R4, c[0x0][0x380] ;  /* 0x0000e000ff047b82 */ /* 0x000e620000000a00 */
[----:B------:R-:W-:Y:S02]  /*03d0*/  IMAD.MOV.U32 R9, RZ, RZ, RZ ;  /* 0x000000ffff097224 */ /* 0x000fe400078e00ff */
[----:B------:R-:W-:-:S07]  /*03e0*/  IMAD.MOV.U32 R8, RZ, RZ, R2 ;  /* 0x000000ffff087224 */ /* 0x000fce00078e0002 */
.L_x_11:
[----:B--2---:R-:W-:-:S04]  /*03f0*/  IMAD R7, R15, UR6, R8 ;  /* 0x000000060f077c24 */ /* 0x004fc8000f8e0208 */
[----:B-1----:R-:W-:-:S05]  /*0400*/  IMAD.WIDE R6, R7, 0x2, R4 ;  /* 0x0000000207067825 */ /* 0x002fca00078e0204 */
[----:B------:R-:W2:Y:S01]  /*0410*/  LDG.E.U16 R10, desc[UR8][R6.64] ;  /* 0x00000008060a7981 */ /* 0x000ea2000c1e1500 */
[----:B------:R-:W-:Y:S02]  /*0420*/  IMAD.MOV.U32 R11, RZ, RZ, 0x3bbb989d ;  /* 0x3bbb989dff0b7424 */ /* 0x000fe400078e00ff */
[----:B------:R-:W-:Y:S02]  /*0430*/  IMAD.MOV.U32 R12, RZ, RZ, 0x437c0000 ;  /* 0x437c0000ff0c7424 */ /* 0x000fe400078e00ff */
[----:B------:R-:W-:-:S05]  /*0440*/  VIADD R8, R8, UR7 ;  /* 0x0000000708087c36 */ /* 0x000fca0008000000 */
[----:B------:R-:W-:Y:S01]  /*0450*/  ISETP.GE.AND P0, PT, R8, R15, PT ;  /* 0x0000000f0800720c */ /* 0x000fe20003f06270 */
[----:B--2---:R-:W-:-:S05]  /*0460*/  HADD2.F32 R10, -RZ, R10.H0_H0 ;  /* 0x2000000aff0a7230 */ /* 0x004fca0000004100 */
[----:B0-----:R-:W-:-:S04]  /*0470*/  FADD R10, -R3, R10 ;  /* 0x0000000a030a7221 */ /* 0x001fc80000000100 */
[----:B------:R-:W-:-:S04]  /*0480*/  FFMA.SAT R11, R10, R11, 0.5 ;  /* 0x3f0000000a0b7423 */ /* 0x000fc8000000200b */
[----:B------:R-:W-:-:S04]  /*0490*/  FFMA.RM R11, R11, R12, 12582913 ;  /* 0x4b4000010b0b7423 */ /* 0x000fc8000000400c */
[C---:B------:R-:W-:Y:S01]  /*04a0*/  FADD R13, R11.reuse, -12583039 ;  /* 0xcb40007f0b0d7421 */ /* 0x040fe20000000000 */
[----:B------:R-:W-:-:S03]  /*04b0*/  IMAD.SHL.U32 R11, R11, 0x800000, RZ ;  /* 0x008000000b0b7824 */ /* 0x000fc600078e00ff */
[----:B------:R-:W-:-:S04]  /*04c0*/  FFMA R13, R10, 1.4426950216293334961, -R13 ;  /* 0x3fb8aa3b0a0d7823 */ /* 0x000fc8000000080d */
[----:B------:R-:W-:-:S04]  /*04d0*/  FFMA R13, R10, 1.925963033500011079e-08, R13 ;  /* 0x32a570600a0d7823 */ /* 0x000fc8000000000d */
[----:B------:R-:W0:Y:S02]  /*04e0*/  MUFU.EX2 R10, R13 ;  /* 0x0000000d000a7308 */ /* 0x000e240000000800 */
[----:B0-----:R-:W-:-:S04]  /*04f0*/  FMUL R10, R11, R10 ;  /* 0x0000000a0b0a7220 */ /* 0x001fc80000400000 */
[----:B------:R-:W-:Y:S01]  /*0500*/  FADD R9, R10, R9 ;  /* 0x000000090a097221 */ /* 0x000fe20000000000 */
[----:B------:R-:W-:-:S05]  /*0510*/  F2FP.F16.F32.PACK_AB R11, RZ, R10 ;  /* 0x0000000aff0b723e */ /* 0x000fca00000000ff */
[----:B------:R2:W-:Y:S01]  /*0520*/  STG.E.U16 desc[UR8][R6.64], R11 ;  /* 0x0000000b06007986 */ /* 0x0005e2000c101508 */
[----:B------:R-:W-:Y:S05]  /*0530*/  @!P0 BRA `(.L_x_11) ;  /* 0xfffffffc00ac8947 */ /* 0x000fea000383ffff */
.L_x_10:
[----:B------:R-:W-:Y:S05]  /*0540*/  BSYNC.RECONVERGENT B0 ;  /* 0x0000000000007941 */ /* 0x000fea0003800200 */
.L_x_9:
[----:B------:R1:W-:Y:S01]  /*0550*/  STS [R0], R9 ;  /* 0x0000000900007388 */ /* 0x0003e20000000800 */
[----:B------:R-:W-:Y:S01]  /*0560*/  UISETP.GE.U32.AND UP0, UPT, UR7, 0x2, UPT ;  /* 0x000000020700788c */ /* 0x000fe2000bf06070 */
[----:B------:R-:W-:Y:S08]  /*0570*/  BAR.SYNC.DEFER_BLOCKING 0x0 ;  /* 0x0000000000007b1d */ /* 0x000ff00000010000 */
[----:B-1----:R-:W-:Y:S05]  /*0580*/  BRA.U !UP0, `(.L_x_12) ;  /* 0x0000000108307547 */ /* 0x002fea000b800000 */
[----:B0-----:R-:W-:-:S07]  /*0590*/  MOV R3, UR7 ;  /* 0x0000000700037c02 */ /* 0x001fce0008000f00 */
.L_x_13:
[----:B--2---:R-:W-:-:S04]  /*05a0*/  SHF.R.U32.HI R7, RZ, 0x1, R3 ;  /* 0x00000001ff077819 */ /* 0x004fc80000011603 */
[----:B------:R-:W-:-:S13]  /*05b0*/  ISETP.GE.U32.AND P0, PT, R2, R7, PT ;  /* 0x000000070200720c */ /* 0x000fda0003f06070 */
[----:B------:R-:W-:Y:S01]  /*05c0*/  @!P0 IMAD R4, R7, 0x4, R0 ;  /* 0x0000000407048824 */ /* 0x000fe200078e0200 */
[----:B------:R-:W-:Y:S05]  /*05d0*/  @!P0 LDS R5, [R0] ;  /* 0x0000000000058984 */ /* 0x000fea0000000800 */
[----:B------:R-:W0:Y:S02]  /*05e0*/  @!P0 LDS R4, [R4] ;  /* 0x0000000004048984 */ /* 0x000e240000000800 */
[----:B0-----:R-:W-:-:S05]  /*05f0*/  @!P0 FADD R5, R4, R5 ;  /* 0x0000000504058221 */ /* 0x001fca0000000000 */
[----:B------:R1:W-:Y:S01]  /*0600*/  @!P0 STS [R0], R5 ;  /* 0x0000000500008388 */ /* 0x0003e20000000800 */
[----:B------:R-:W-:Y:S01]  /*0610*/  BAR.SYNC.DEFER_BLOCKING 0x0 ;  /* 0x0000000000007b1d */ /* 0x000fe20000010000 */
[----:B------:R-:W-:Y:S01]  /*0620*/  ISETP.GT.U32.AND P0, PT, R3, 0x3, PT ;  /* 0x000000030300780c */ /* 0x000fe20003f04070 */
[----:B------:R-:W-:-:S12]  /*0630*/  IMAD.MOV.U32 R3, RZ, RZ, R7 ;  /* 0x000000ffff037224 */ /* 0x000fd800078e0007 */
[----:B-1----:R-:W-:Y:S05]  /*0640*/  @P0 BRA `(.L_x_13) ;  /* 0xfffffffc00d40947 */ /* 0x002fea000383ffff */
.L_x_12:
[----:B------:R-:W1:Y:S02]  /*0650*/  LDCU UR4, c[0x0][0x38c] ;  /* 0x00007180ff0477ac */ /* 0x000e640008000800 */
[----:B-1----:R-:W-:-:S13]  /*0660*/  ISETP.GE.AND P0, PT, R2, UR4, PT ;  /* 0x0000000402007c0c */ /* 0x002fda000bf06270 */
[----:B------:R-:W-:Y:S05]  /*0670*/  @P0 EXIT ;  /* 0x000000000000094d */ /* 0x000fea0003800000 */
[----:B------:R-:W1:Y:S01]  /*0680*/  S2UR UR5, SR_CgaCtaId ;  /* 0x00000000000579c3 */ /* 0x000e620000008800 */
[----:B------:R-:W-:-:S07]  /*0690*/  UMOV UR4, 0x400 ;  /* 0x0000040000047882 */ /* 0x000fce0000000000 */
[----:B------:R-:W3:Y:S08]  /*06a0*/  LDC R9, c[0x0][0x38c] ;  /* 0x0000e300ff097b82 */ /* 0x000ef00000000800 */
[----:B------:R-:W4:Y:S01]  /*06b0*/  LDC.64 R4, c[0x0][0x380] ;  /* 0x0000e000ff047b82 */ /* 0x000f220000000a00 */
[----:B-1----:R-:W-:-:S09]  /*06c0*/  ULEA UR4, UR5, UR4, 0x18 ;  /* 0x0000000405047291 */ /* 0x002fd2000f8ec0ff */
[----:B0-----:R-:W0:Y:S02]  /*06d0*/  LDS R3, [UR4] ;  /* 0x00000004ff037984 */ /* 0x001e240008000800 */
[----:B------:R-:W1:Y:S02]  /*06e0*/  LDCU UR4, c[0x0][0x38c] ;  /* 0x00007180ff0477ac */ /* 0x000e640008000800 */
.L_x_16:
[----:B--23--:R-:W-:-:S04]  /*06f0*/  IMAD R7, R9, UR6, R2 ;  /* 0x0000000609077c24 */ /* 0x00cfc8000f8e0202 */
[----:B----4-:R-:W-:-:S05]  /*0700*/  IMAD.WIDE R6, R7, 0x2, R4 ;  /* 0x0000000207067825 */ /* 0x010fca00078e0204 */
[----:B------:R-:W2:Y:S01]  /*0710*/  LDG.E.U16 R0, desc[UR8][R6.64] ;  /* 0x0000000806007981 */ /* 0x000ea2000c1e1500 */
[----:B0-----:R-:W0:Y:S01]  /*0720*/  MUFU.RCP R8, R3 ;  /* 0x0000000300087308 */ /* 0x001e220000001000 */
[----:B------:R-:W-:Y:S01]  /*0730*/  BSSY.RECONVERGENT B0, `(.L_x_14) ;  /* 0x000000c000007945 */ /* 0x000fe20003800200 */
[----:B0-----:R-:W-:-:S04]  /*0740*/  FFMA R11, -R3, R8, 1 ;  /* 0x3f800000030b7423 */ /* 0x001fc80000000108 */
[----:B------:R-:W-:Y:S01]  /*0750*/  FFMA R11, R8, R11, R8 ;  /* 0x0000000b080b7223 */ /* 0x000fe20000000008 */
[----:B--2---:R-:W-:-:S04]  /*0760*/  HADD2.F32 R0, -RZ, R0.H0_H0 ;  /* 0x20000000ff007230 */ /* 0x004fc80000004100 */
[----:B------:R-:W0:Y:S01]  /*0770*/  FCHK P0, R0, R3 ;  /* 0x0000000300007302 */ /* 0x000e220000000000 */
[----:B------:R-:W-:-:S04]  /*0780*/  FFMA R8, R0, R11, RZ ;  /* 0x0000000b00087223 */ /* 0x000fc800000000ff */
[----:B------:R-:W-:-:S04]  /*0790*/  FFMA R10, -R3, R8, R0 ;  /* 0x00000008030a7223 */ /* 0x000fc80000000100 */
[----:B------:R-:W-:Y:S01]  /*07a0*/  FFMA R8, R11, R10, R8 ;  /* 0x0000000a0b087223 */ /* 0x000fe20000000008 */
[----:B0-----:R-:W-:Y:S06]  /*07b0*/  @!P0 BRA `(.L_x_15) ;  /* 0x00000000000c8947 */ /* 0x001fec0003800000 */
[----:B------:R-:W-:-:S07]  /*07c0*/  MOV R8, 0x7e0 ;  /* 0x000007e000087802 */ /* 0x000fce0000000f00 */
[----:B-1----:R-:W-:Y:S05]  /*07d0*/  CALL.REL.NOINC `($__internal_0_$__cuda_sm3x_div_rn_noftz_f32_slowpath) ;  /* 0x0000000000207944 */ /* 0x002fea0003c00000 */
[----:B------:R-:W-:-:S07]  /*07e0*/  IMAD.MOV.U32 R8, RZ, RZ, R0 ;  /* 0x000000ffff087224 */ /* 0x000fce00078e0000 */
.L_x_15:
[----:B-1----:R-:W-:Y:S05]  /*07f0*/  BSYNC.RECONVERGENT B0 ;  /* 0x0000000000007941 */ /* 0x002fea0003800200 */
.L_x_14:
[----:B------:R-:W-:Y:S01]  /*0800*/  F2FP.F16.F32.PACK_AB R8, RZ, R8 ;  /* 0x00000008ff08723e */ /* 0x000fe200000000ff */
[----:B------:R-:W-:-:S04]  /*0810*/  VIADD R2, R2, UR7 ;  /* 0x0000000702027c36 */ /* 0x000fc80008000000 */
[----:B------:R0:W-:Y:S01]  /*0820*/  STG.E.U16 desc[UR8][R6.64], R8 ;  /* 0x0000000806007986 */ /* 0x0001e2000c101508 */
[----:B------:R-:W-:-:S13]  /*0830*/  ISETP.GE.AND P0, PT, R2, UR4, PT ;  /* 0x0000000402007c0c */ /* 0x000fda000bf06270 */
[----:B0-----:R-:W-:Y:S05]  /*0840*/  @!P0 BRA `(.L_x_16) ;  /* 0xfffffffc00a88947 */ /* 0x001fea000383ffff */
[----:B------:R-:W-:Y:S05]  /*0850*/  EXIT ;  /* 0x000000000000794d */ /* 0x000fea0003800000 */
        .weak           $__internal_0_$__cuda_sm3x_div_rn_noftz_f32_slowpath
        .type           $__internal_0_$__cuda_sm3x_div_rn_noftz_f32_slowpath,@function
        .size           $__internal_0_$__cuda_sm3x_div_rn_noftz_f32_slowpath,(.L_x_41 - $__internal_0_$__cuda_sm3x_div_rn_noftz_f32_slowpath)
$__internal_0_$__cuda_sm3x_div_rn_noftz_f32_slowpath:
[--C-:B------:R-:W-:Y:S01]  /*0860*/  SHF.R.U32.HI R11, RZ, 0x17, R3.reuse ;  /* 0x00000017ff0b7819 */ /* 0x100fe20000011603 */
[----:B------:R-:W-:Y:S01]  /*0870*/  BSSY.RECONVERGENT B1, `(.L_x_17) ;  /* 0x0000064000017945 */ /* 0x000fe20003800200 */
[----:B------:R-:W-:Y:S01]  /*0880*/  SHF.R.U32.HI R10, RZ, 0x17, R0 ;  /* 0x00000017ff0a7819 */ /* 0x000fe20000011600 */
[----:B------:R-:W-:Y:S01]  /*0890*/  IMAD.MOV.U32 R13, RZ, RZ, R3 ;  /* 0x000000ffff0d7224 */ /* 0x000fe200078e0003 */
[----:B------:R-:W-:Y:S02]  /*08a0*/  LOP3.LUT R11, R11, 0xff, RZ, 0xc0, !PT ;  /* 0x000000ff0b0b7812 */ /* 0x000fe400078ec0ff */
[----:B------:R-:W-:Y:S02]  /*08b0*/  LOP3.LUT R16, R10, 0xff, RZ, 0xc0, !PT ;  /* 0x000000ff0a107812 */ /* 0x000fe400078ec0ff */
[----:B------:R-:W-:Y:S01]  /*08c0*/  MOV R12, R0 ;  /* 0x00000000000c7202 */ /* 0x000fe20000000f00 */
[----:B------:R-:W-:Y:S02]  /*08d0*/  VIADD R14, R11, 0xffffffff ;  /* 0xffffffff0b0e7836 */ /* 0x000fe40000000000 */
[----:B------:R-:W-:-:S03]  /*08e0*/  VIADD R15, R16, 0xffffffff ;  /* 0xffffffff100f7836 */ /* 0x000fc60000000000 */
[----:B------:R-:W-:-:S04]  /*08f0*/  ISETP.GT.U32.AND P0, PT, R14, 0xfd, PT ;  /* 0x000000fd0e00780c */ /* 0x000fc80003f04070 */
[----:B------:R-:W-:-:S13]  /*0900*/  ISETP.GT.U32.OR P0, PT, R15, 0xfd, P0 ;  /* 0x000000fd0f00780c */ /* 0x000fda0000704470 */
[----:B------:R-:W-:Y:S01]  /*0910*/  @!P0 IMAD.MOV.U32 R10, RZ, RZ, RZ ;  /* 0x000000ffff0a8224 */ /* 0x000fe200078e00ff */
[----:B------:R-:W-:Y:S06]  /*0920*/  @!P0 BRA `(.L_x_18) ;  /* 0x00000000005c8947 */ /* 0x000fec0003800000 */
[----:B------:R-:W-:Y:S02]  /*0930*/  FSETP.GTU.FTZ.AND P1, PT, |R3|, +INF , PT ;  /* 0x7f8000000300780b */ /* 0x000fe40003f3c200 */
[----:B------:R-:W-:-:S04]  /*0940*/  FSETP.GTU.FTZ.AND P0, PT, |R0|, +INF , PT ;  /* 0x7f8000000000780b */ /* 0x000fc80003f1c200 */
[----:B------:R-:W-:-:S13]  /*0950*/  PLOP3.LUT P0, PT, P0, P1, PT, 0xf8, 0x8f ;  /* 0x00000000008f781c */ /* 0x000fda0000703f70 */
[----:B------:R-:W-:Y:S05]  /*0960*/  @P0 BRA `(.L_x_19) ;  /* 0x00000004004c0947 */ /* 0x000fea0003800000 */
[----:B------:R-:W-:-:S13]  /*0970*/  LOP3.LUT P0, RZ, R13, 0x7fffffff, R12, 0xc8, !PT ;  /* 0x7fffffff0dff7812 */ /* 0x000fda000780c80c */
[----:B------:R-:W-:Y:S05]  /*0980*/  @!P0 BRA `(.L_x_20) ;  /* 0x00000004003c8947 */ /* 0x000fea0003800000 */
[C---:B------:R-:W-:Y:S02]  /*0990*/  FSETP.NEU.FTZ.AND P2, PT, |R0|.reuse, +INF , PT ;  /* 0x7f8000000000780b */ /* 0x040fe40003f5d200 */
[----:B------:R-:W-:Y:S02]  /*09a0*/  FSETP.NEU.FTZ.AND P1, PT, |R3|, +INF , PT ;  /* 0x7f8000000300780b */ /* 0x000fe40003f3d200 */
[----:B------:R-:W-:-:S11]  /*09b0*/  FSETP.NEU.FTZ.AND P0, PT, |R0|, +INF , PT ;  /* 0x7f8000000000780b */ /* 0x000fd60003f1d200 */
[----:B------:R-:W-:Y:S05]  /*09c0*/  @!P1 BRA !P2, `(.L_x_20) ;  /* 0x00000004002c9947 */ /* 0x000fea0005000000 */
[----:B------:R-:W-:-:S04]  /*09d0*/  LOP3.LUT P2, RZ, R12, 0x7fffffff, RZ, 0xc0, !PT ;  /* 0x7fffffff0cff7812 */ /* 0x000fc8000784c0ff */
[----:B------:R-:W-:-:S13]  /*09e0*/  PLOP3.LUT P1, PT, P1, P2, PT, 0x2f, 0xf2 ;  /* 0x0000000000f2781c */ /* 0x000fda0000f24577 */
[----:B------:R-:W-:Y:S05]  /*09f0*/  @P1 BRA `(.L_x_21) ;  /* 0x0000000400181947 */ /* 0x000fea0003800000 */
[----:B------:R-:W-:-:S04]  /*0a00*/  LOP3.LUT P1, RZ, R13, 0x7fffffff, RZ, 0xc0, !PT ;  /* 0x7fffffff0dff7812 */ /* 0x000fc8000782c0ff */
[----:B------:R-:W-:-:S13]  /*0a10*/  PLOP3.LUT P0, PT, P0, P1, PT, 0x2f, 0xf2 ;  /* 0x0000000000f2781c */ /* 0x000fda0000702577 */
[----:B------:R-:W-:Y:S05]  /*0a20*/  @P0 BRA `(.L_x_22) ;  /* 0x0000000400000947 */ /* 0x000fea0003800000 */
[----:B------:R-:W-:Y:S02]  /*0a30*/  ISETP.GE.AND P0, PT, R15, RZ, PT ;  /* 0x000000ff0f00720c */ /* 0x000fe40003f06270 */
[----:B------:R-:W-:-:S11]  /*0a40*/  ISETP.GE.AND P1, PT, R14, RZ, PT ;  /* 0x000000ff0e00720c */ /* 0x000fd60003f26270 */
[----:B------:R-:W-:Y:S02]  /*0a50*/  @P0 IMAD.MOV.U32 R10, RZ, RZ, RZ ;  /* 0x000000ffff0a0224 */ /* 0x000fe400078e00ff */
[----:B------:R-:W-:Y:S01]  /*0a60*/  @!P0 FFMA R12, R0, 1.84467440737095516160e+19, RZ ;  /* 0x5f800000000c8823 */ /* 0x000fe200000000ff */
[----:B------:R-:W-:Y:S02]  /*0a70*/  @!P0 IMAD.MOV.U32 R10, RZ, RZ, -0x40 ;  /* 0xffffffc0ff0a8424 */ /* 0x000fe400078e00ff */
[----:B------:R-:W-:Y:S02]  /*0a80*/  @!P1 FFMA R13, R3, 1.84467440737095516160e+19, RZ ;  /* 0x5f800000030d9823 */ /* 0x000fe400000000ff */
[----:B------:R-:W-:-:S07]  /*0a90*/  @!P1 VIADD R10, R10, 0x40 ;  /* 0x000000400a0a9836 */ /* 0x000fce0000000000 */
.L_x_18:
[----:B------:R-:W-:Y:S01]  /*0aa0*/  LEA R0, R11, 0xc0800000, 0x17 ;  /* 0xc08000000b007811 */ /* 0x000fe200078eb8ff */
[----:B------:R-:W-:Y:S03]  /*0ab0*/  BSSY.RECONVERGENT B2, `(.L_x_23) ;  /* 0x0000036000027945 */ /* 0x000fe60003800200 */
[----:B------:R-:W-:Y:S01]  /*0ac0*/  IADD3 R14, PT, PT, -R0, R13, RZ ;  /* 0x0000000d000e7210 */ /* 0x000fe20007ffe1ff */
[----:B------:R-:W-:-:S03]  /*0ad0*/  VIADD R13, R16, 0xffffff81 ;  /* 0xffffff81100d7836 */ /* 0x000fc60000000000 */
[----:B------:R-:W0:Y:S01]  /*0ae0*/  MUFU.RCP R15, R14 ;  /* 0x0000000e000f7308 */ /* 0x000e220000001000 */
[----:B------:R-:W-:Y:S01]  /*0af0*/  FADD.FTZ R17, -R14, -RZ ;  /* 0x800000ff0e117221 */ /* 0x000fe20000010100 */
[C---:B------:R-:W-:Y:S01]  /*0b00*/  IMAD R0, R13.reuse, -0x800000, R12 ;  /* 0xff8000000d007824 */ /* 0x040fe200078e020c */
[----:B------:R-:W-:-:S05]  /*0b10*/  IADD3 R13, PT, PT, R13, 0x7f, -R11 ;  /* 0x0000007f0d0d7810 */ /* 0x000fca0007ffe80b */
[----:B------:R-:W-:Y:S02]  /*0b20*/  IMAD.IADD R13, R13, 0x1, R10 ;  /* 0x000000010d0d7824 */ /* 0x000fe400078e020a */
[----:B0-----:R-:W-:-:S04]  /*0b30*/  FFMA R16, R15, R17, 1 ;  /* 0x3f8000000f107423 */ /* 0x001fc80000000011 */
[----:B------:R-:W-:-:S04]  /*0b40*/  FFMA R19, R15, R16, R15 ;  /* 0x000000100f137223 */ /* 0x000fc8000000000f */
[----:B------:R-:W-:-:S04]  /*0b50*/  FFMA R12, R0, R19, RZ ;  /* 0x00000013000c7223 */ /* 0x000fc800000000ff */
[----:B------:R-:W-:-:S04]  /*0b60*/  FFMA R15, R17, R12, R0 ;  /* 0x0000000c110f7223 */ /* 0x000fc80000000000 */
[----:B------:R-:W-:-:S04]  /*0b70*/  FFMA R16, R19, R15, R12 ;  /* 0x0000000f13107223 */ /* 0x000fc8000000000c */
[----:B------:R-:W-:-:S04]  /*0b80*/  FFMA R17, R17, R16, R0 ;  /* 0x0000001011117223 */ /* 0x000fc80000000000 */
[----:B------:R-:W-:-:S05]  /*0b90*/  FFMA R0, R19, R17, R16 ;  /* 0x0000001113007223 */ /* 0x000fca0000000010 */
[----:B------:R-:W-:-:S04]  /*0ba0*/  SHF.R.U32.HI R11, RZ, 0x17, R0 ;  /* 0x00000017ff0b7819 */ /* 0x000fc80000011600 */
[----:B------:R-:W-:-:S05]  /*0bb0*/  LOP3.LUT R11, R11, 0xff, RZ, 0xc0, !PT ;  /* 0x000000ff0b0b7812 */ /* 0x000fca00078ec0ff */
[----:B------:R-:W-:-:S04]  /*0bc0*/  IMAD.IADD R14, R11, 0x1, R13 ;  /* 0x000000010b0e7824 */ /* 0x000fc800078e020d */
[----:B------:R-:W-:-:S05]  /*0bd0*/  VIADD R10, R14, 0xffffffff ;  /* 0xffffffff0e0a7836 */ /* 0x000fca0000000000 */
[----:B------:R-:W-:-:S13]  /*0be0*/  ISETP.GE.U32.AND P0, PT, R10, 0xfe, PT ;  /* 0x000000fe0a00780c */ /* 0x000fda0003f06070 */
[----:B------:R-:W-:Y:S05]  /*0bf0*/  @!P0 BRA `(.L_x_24) ;  /* 0x0000000000808947 */ /* 0x000fea0003800000 */
[----:B------:R-:W-:-:S13]  /*0c00*/  ISETP.GT.AND P0, PT, R14, 0xfe, PT ;  /* 0x000000fe0e00780c */ /* 0x000fda0003f04270 */
[----:B------:R-:W-:Y:S05]  /*0c10*/  @P0 BRA `(.L_x_25) ;  /* 0x00000000006c0947 */ /* 0x000fea0003800000 */
[----:B------:R-:W-:-:S13]  /*0c20*/  ISETP.GE.AND P0, PT, R14, 0x1, PT ;  /* 0x000000010e00780c */ /* 0x000fda0003f06270 */
[----:B------:R-:W-:Y:S05]  /*0c30*/  @P0 BRA `(.L_x_26) ;  /* 0x0000000000740947 */ /* 0x000fea0003800000 */
[----:B------:R-:W-:Y:S02]  /*0c40*/  ISETP.GE.AND P0, PT, R14, -0x18, PT ;  /* 0xffffffe80e00780c */ /* 0x000fe40003f06270 */
[----:B------:R-:W-:-:S11]  /*0c50*/  LOP3.LUT R0, R0, 0x80000000, RZ, 0xc0, !PT ;  /* 0x8000000000007812 */ /* 0x000fd600078ec0ff */
[----:B------:R-:W-:Y:S05]  /*0c60*/  @!P0 BRA `(.L_x_26) ;  /* 0x0000000000688947 */ /* 0x000fea0003800000 */
[CCC-:B------:R-:W-:Y:S01]  /*0c70*/  FFMA.RZ R10, R19.reuse, R17.reuse, R16.reuse ;  /* 0x00000011130a7223 */ /* 0x1c0fe2000000c010 */
[C---:B------:R-:W-:Y:S02]  /*0c80*/  VIADD R13, R14.reuse, 0x20 ;  /* 0x000000200e0d7836 */ /* 0x040fe40000000000 */
[CCC-:B------:R-:W-:Y:S01]  /*0c90*/  FFMA.RM R11, R19.reuse, R17.reuse, R16.reuse ;  /* 0x00000011130b7223 */ /* 0x1c0fe20000004010 */
[----:B------:R-:W-:Y:S02]  /*0ca0*/  ISETP.NE.AND P2, PT, R14, RZ, PT ;  /* 0x000000ff0e00720c */ /* 0x000fe40003f45270 */
[----:B------:R-:W-:Y:S01]  /*0cb0*/  LOP3.LUT R12, R10, 0x7fffff, RZ, 0xc0, !PT ;  /* 0x007fffff0a0c7812 */ /* 0x000fe200078ec0ff */
[----:B------:R-:W-:Y:S01]  /*0cc0*/  FFMA.RP R10, R19, R17, R16 ;  /* 0x00000011130a7223 */ /* 0x000fe20000008010 */
[----:B------:R-:W-:Y:S02]  /*0cd0*/  ISETP.NE.AND P1, PT, R14, RZ, PT ;  /* 0x000000ff0e00720c */ /* 0x000fe40003f25270 */
[----:B------:R-:W-:-:S02]  /*0ce0*/  LOP3.LUT R12, R12, 0x800000, RZ, 0xfc, !PT ;  /* 0x008000000c0c7812 */ /* 0x000fc400078efcff */
[----:B------:R-:W-:Y:S02]  /*0cf0*/  IADD3 R14, PT, PT, -R14, RZ, RZ ;  /* 0x000000ff0e0e7210 */ /* 0x000fe40007ffe1ff */
[----:B------:R-:W-:Y:S02]  /*0d00*/  SHF.L.U32 R13, R12, R13, RZ ;  /* 0x0000000d0c0d7219 */ /* 0x000fe400000006ff */
[----:B------:R-:W-:Y:S02]  /*0d10*/  FSETP.NEU.FTZ.AND P0, PT, R10, R11, PT ;  /* 0x0000000b0a00720b */ /* 0x000fe40003f1d000 */
[----:B------:R-:W-:Y:S02]  /*0d20*/  SEL R11, R14, RZ, P2 ;  /* 0x000000ff0e0b7207 */ /* 0x000fe40001000000 */
[----:B------:R-:W-:Y:S02]  /*0d30*/  ISETP.NE.AND P1, PT, R13, RZ, P1 ;  /* 0x000000ff0d00720c */ /* 0x000fe40000f25270 */
[----:B------:R-:W-:-:S02]  /*0d40*/  SHF.R.U32.HI R11, RZ, R11, R12 ;  /* 0x0000000bff0b7219 */ /* 0x000fc4000001160c */
[----:B------:R-:W-:Y:S02]  /*0d50*/  PLOP3.LUT P0, PT, P0, P1, PT, 0xf8, 0x8f ;  /* 0x00000000008f781c */ /* 0x000fe40000703f70 */
[----:B------:R-:W-:Y:S02]  /*0d60*/  SHF.R.U32.HI R13, RZ, 0x1, R11 ;  /* 0x00000001ff0d7819 */ /* 0x000fe4000001160b */
[----:B------:R-:W-:-:S04]  /*0d70*/  SEL R10, RZ, 0x1, !P0 ;  /* 0x00000001ff0a7807 */ /* 0x000fc80004000000 */
[----:B------:R-:W-:-:S04]  /*0d80*/  LOP3.LUT R10, R10, 0x1, R13, 0xf8, !PT ;  /* 0x000000010a0a7812 */ /* 0x000fc800078ef80d */
[----:B------:R-:W-:-:S05]  /*0d90*/  LOP3.LUT R10, R10, R11, RZ, 0xc0, !PT ;  /* 0x0000000b0a0a7212 */ /* 0x000fca00078ec0ff */
[----:B------:R-:W-:-:S05]  /*0da0*/  IMAD.IADD R13, R13, 0x1, R10 ;  /* 0x000000010d0d7824 */ /* 0x000fca00078e020a */
[----:B------:R-:W-:Y:S01]  /*0db0*/  LOP3.LUT R0, R13, R0, RZ, 0xfc, !PT ;  /* 0x000000000d007212 */ /* 0x000fe200078efcff */
[----:B------:R-:W-:Y:S06]  /*0dc0*/  BRA `(.L_x_26) ;  /* 0x0000000000107947 */ /* 0x000fec0003800000 */
.L_x_25:
[----:B------:R-:W-:-:S04]  /*0dd0*/  LOP3.LUT R0, R0, 0x80000000, RZ, 0xc0, !PT ;  /* 0x8000000000007812 */ /* 0x000fc800078ec0ff */
[----:B------:R-:W-:Y:S01]  /*0de0*/  LOP3.LUT R0, R0, 0x7f800000, RZ, 0xfc, !PT ;  /* 0x7f80000000007812 */ /* 0x000fe200078efcff */
[----:B------:R-:W-:Y:S06]  /*0df0*/  BRA `(.L_x_26) ;  /* 0x0000000000047947 */ /* 0x000fec0003800000 */
.L_x_24:
[----:B------:R-:W-:-:S07]  /*0e00*/  IMAD R0, R13, 0x800000, R0 ;  /* 0x008000000d007824 */ /* 0x000fce00078e0200 */
.L_x_26:
[----:B------:R-:W-:Y:S05]  /*0e10*/  BSYNC.RECONVERGENT B2 ;  /* 0x0000000000027941 */ /* 0x000fea0003800200 */
.L_x_23:
[----:B------:R-:W-:Y:S05]  /*0e20*/  BRA `(.L_x_27) ;  /* 0x0000000000207947 */ /* 0x000fea0003800000 */
.L_x_22:
[----:B------:R-:W-:-:S04]  /*0e30*/  LOP3.LUT R0, R13, 0x80000000, R12, 0x48, !PT ;  /* 0x800000000d007812 */ /* 0x000fc800078e480c */
[----:B------:R-:W-:Y:S01]  /*0e40*/  LOP3.LUT R0, R0, 0x7f800000, RZ, 0xfc, !PT ;  /* 0x7f80000000007812 */ /* 0x000fe200078efcff */
[----:B------:R-:W-:Y:S06]  /*0e50*/  BRA `(.L_x_27) ;  /* 0x0000000000147947 */ /* 0x000fec0003800000 */
.L_x_21:
[----:B------:R-:W-:Y:S01]  /*0e60*/  LOP3.LUT R0, R13, 0x80000000, R12, 0x48, !PT ;  /* 0x800000000d007812 */ /* 0x000fe200078e480c */
[----:B------:R-:W-:Y:S06]  /*0e70*/  BRA `(.L_x_27) ;  /* 0x00000000000c7947 */ /* 0x000fec0003800000 */
.L_x_20:
[----:B------:R-:W0:Y:S01]  /*0e80*/  MUFU.RSQ R0, -QNAN ;  /* 0xffc0000000007908 */ /* 0x000e220000001400 */
[----:B------:R-:W-:Y:S05]  /*0e90*/  BRA `(.L_x_27) ;  /* 0x0000000000047947 */ /* 0x000fea0003800000 */
.L_x_19:
[----:B------:R-:W-:-:S07]  /*0ea0*/  FADD.FTZ R0, R0, R3 ;  /* 0x0000000300007221 */ /* 0x000fce0000010000 */
.L_x_27:
[----:B------:R-:W-:Y:S05]  /*0eb0*/  BSYNC.RECONVERGENT B1 ;  /* 0x0000000000017941 */ /* 0x000fea0003800200 */
.L_x_17:
[----:B------:R-:W-:Y:S02]  /*0ec0*/  IMAD.MOV.U32 R10, RZ, RZ, R8 ;  /* 0x000000ffff0a7224 */ /* 0x000fe400078e0008 */
[----:B------:R-:W-:-:S04]  /*0ed0*/  IMAD.MOV.U32 R11, RZ, RZ, 0x0 ;  /* 0x00000000ff0b7424 */ /* 0x000fc800078e00ff */
[----:B0-----:R-:W-:Y:S05]  /*0ee0*/  RET.REL.NODEC R10 `(softmax_kernel) ;  /* 0xfffffff00a447950 */ /* 0x001fea0003c3ffff */
.L_x_28:
        /* <DEDUP_REMOVED lines=9> */
.L_x_41:


//--------------------- .text.tanh_kernel         --------------------------
	.section	.text.tanh_kernel,"ax",@progbits
	.align	128
        .global         tanh_kernel
        .type           tanh_kernel,@function
        .size           tanh_kernel,(.L_x_46 - tanh_kernel)
        .other          tanh_kernel,@"STO_CUDA_ENTRY STV_DEFAULT"
tanh_kernel:
.text.tanh_kernel:
        /* <DEDUP_REMOVED lines=11> */
[----:B0-----:R-:W-:-:S04]  /*00b0*/  LEA R2, P0, R0, UR6, 0x1 ;  /* 0x0000000600027c11 */ /* 0x001fc8000f8008ff */
[----:B------:R-:W-:-:S05]  /*00c0*/  LEA.HI.X R3, R0, UR7, RZ, 0x1, P0 ;  /* 0x0000000700037c11 */ /* 0x000fca00080f0cff */
[----:B-1----:R-:W2:Y:S01]  /*00d0*/  LDG.E.U16 R0, desc[UR4][R2.64] ;  /* 0x0000000402007981 */ /* 0x002ea2000c1e1500 */
[----:B------:R-:W-:Y:S01]  /*00e0*/  HFMA2 R8, -RZ, RZ, 1.125, -9232 ;  /* 0x3c80f082ff087431 */ /* 0x000fe200000001ff */
[----:B------:R-:W-:Y:S01]  /*00f0*/  MOV R6, 0x3f800000 ;  /* 0x3f80000000067802 */ /* 0x000fe20000000f00 */
[----:B--2---:R-:W-:-:S05]  /*0100*/  HADD2.F32 R4, -RZ, R0.H0_H0 ;  /* 0x20000000ff047230 */ /* 0x004fca0000004100 */
[C---:B------:R-:W-:Y:S01]  /*0110*/  FMUL R0, |R4|.reuse, 2.8853900432586669922 ;  /* 0x4038aa3b04007820 */ /* 0x040fe20000400200 */
[C---:B------:R-:W-:Y:S01]  /*0120*/  FMUL R9, R4.reuse, R4 ;  /* 0x0000000404097220 */ /* 0x040fe20000400000 */
[C---:B------:R-:W-:Y:S02]  /*0130*/  FSETP.GE.AND P1, PT, |R4|.reuse, 0.60000002384185791016, PT ;  /* 0x3f19999a0400780b */ /* 0x040fe40003f26200 */
[----:B------:R-:W-:Y:S01]  /*0140*/  FSETP.GE.AND P0, PT, |R4|, 9.010913848876953125, PT ;  /* 0x41102cb40400780b */ /* 0x000fe20003f06200 */
[C---:B------:R-:W-:Y:S01]  /*0150*/  FFMA R8, R9.reuse, R8, -0.052303962409496307373 ;  /* 0xbd563cae09087423 */ /* 0x040fe20000000008 */
[----:B------:R-:W0:Y:S03]  /*0160*/  MUFU.EX2 R0, R0 ;  /* 0x0000000000007308 */ /* 0x000e260000000800 */
[----:B------:R-:W-:Y:S01]  /*0170*/  FFMA R8, R9, R8, 0.1331529766321182251 ;  /* 0x3e08594109087423 */ /* 0x000fe20000000008 */
[----:B0-----:R-:W-:-:S03]  /*0180*/  FADD R5, R0, 1 ;  /* 0x3f80000000057421 */ /* 0x001fc60000000000 */
[----:B------:R-:W-:-:S04]  /*0190*/  FFMA R0, R9, R8, -0.33332768082618713379 ;  /* 0xbeaaa9ed09007423 */ /* 0x000fc80000000008 */
[----:B------:R-:W-:Y:S01]  /*01a0*/  FFMA R9, R9, R0, RZ ;  /* 0x0000000009097223 */ /* 0x000fe200000000ff */
[----:B------:R-:W0:Y:S02]  /*01b0*/  MUFU.RCP R5, R5 ;  /* 0x0000000500057308 */ /* 0x000e240000001000 */
[----:B0-----:R-:W-:-:S05]  /*01c0*/  FFMA R6, R5, -2, R6 ;  /* 0xc000000005067823 */ /* 0x001fca0000000006 */
[----:B------:R-:W-:-:S04]  /*01d0*/  FSEL R7, R6, 1, !P0 ;  /* 0x3f80000006077808 */ /* 0x000fc80004000000 */
[--C-:B------:R-:W-:Y:S01]  /*01e0*/  LOP3.LUT R7, R7, 0x80000000, R4.reuse, 0xb8, !PT ;  /* 0x8000000007077812 */ /* 0x100fe200078eb804 */
[----:B------:R-:W-:-:S05]  /*01f0*/  @!P1 FFMA R7, R4, R9, R4 ;  /* 0x0000000904079223 */ /* 0x000fca0000000004 */
[----:B------:R-:W-:-:S05]  /*0200*/  F2FP.F16.F32.PACK_AB R7, RZ, R7 ;  /* 0x00000007ff07723e */ /* 0x000fca00000000ff */
[----:B------:R-:W-:Y:S01]  /*0210*/  STG.E.U16 desc[UR4][R2.64], R7 ;  /* 0x0000000702007986 */ /* 0x000fe2000c101504 */
[----:B------:R-:W-:Y:S05]  /*0220*/  EXIT ;  /* 0x000000000000794d */ /* 0x000fea0003800000 */
.L_x_29:
        /* <DEDUP_REMOVED lines=13> */
.L_x_46:


//--------------------- .text.sigmoid_kernel      --------------------------
	.section	.text.sigmoid_kernel,"ax",@progbits
	.align	128
        .global         sigmoid_kernel
        .type           sigmoid_kernel,@function
        .size           sigmoid_kernel,(.L_x_42 - sigmoid_kernel)
        .other          sigmoid_kernel,@"STO_CUDA_ENTRY STV_DEFAULT"
sigmoid_kernel:
.text.sigmoid_kernel:
        /* <DEDUP_REMOVED lines=14> */
[----:B------:R-:W-:Y:S01]  /*00e0*/  IMAD.MOV.U32 R3, RZ, RZ, 0x3bbb989d ;  /* 0x3bbb989dff037424 */ /* 0x000fe200078e00ff */
[----:B------:R-:W-:Y:S01]  /*00f0*/  BSSY.RECONVERGENT B0, `(.L_x_30) ;  /* 0x0000017000007945 */ /* 0x000fe20003800200 */
[----:B------:R-:W-:Y:S02]  /*0100*/  IMAD.MOV.U32 R7, RZ, RZ, 0x437c0000 ;  /* 0x437c0000ff077424 */ /* 0x000fe400078e00ff */
[----:B--2---:R-:W-:-:S05]  /*0110*/  HADD2.F32 R0, -RZ, R0.H0_H0 ;  /* 0x20000000ff007230 */ /* 0x004fca0000004100 */
[----:B------:R-:W-:-:S04]  /*0120*/  FFMA.SAT R2, R0, -R3, 0.5 ;  /* 0x3f00000000027423 */ /* 0x000fc80000002803 */
[----:B------:R-:W-:-:S04]  /*0130*/  FFMA.RM R2, R2, R7, 12582913 ;  /* 0x4b40000102027423 */ /* 0x000fc80000004007 */
[C---:B------:R-:W-:Y:S01]  /*0140*/  FADD R3, R2.reuse, -12583039 ;  /* 0xcb40007f02037421 */ /* 0x040fe20000000000 */
[----:B------:R-:W-:-:S03]  /*0150*/  IMAD.SHL.U32 R2, R2, 0x800000, RZ ;  /* 0x0080000002027824 */ /* 0x000fc600078e00ff */
[----:B------:R-:W-:-:S04]  /*0160*/  FFMA R3, R0, -1.4426950216293334961, -R3 ;  /* 0xbfb8aa3b00037823 */ /* 0x000fc80000000803 */
[----:B------:R-:W-:-:S06]  /*0170*/  FFMA R3, R0, -1.925963033500011079e-08, R3 ;  /* 0xb2a5706000037823 */ /* 0x000fcc0000000003 */
[----:B------:R-:W0:Y:S02]  /*0180*/  MUFU.EX2 R3, R3 ;  /* 0x0000000300037308 */ /* 0x000e240000000800 */
[----:B0-----:R-:W-:-:S05]  /*0190*/  FFMA R0, R2, R3, 1 ;  /* 0x3f80000002007423 */ /* 0x001fca0000000003 */
[----:B------:R-:W-:-:S04]  /*01a0*/  IADD3 R2, PT, PT, R0, 0x1800000, RZ ;  /* 0x0180000000027810 */ /* 0x000fc80007ffe0ff */
[----:B------:R-:W-:-:S04]  /*01b0*/  LOP3.LUT R2, R2, 0x7f800000, RZ, 0xc0, !PT ;  /* 0x7f80000002027812 */ /* 0x000fc800078ec0ff */
[----:B------:R-:W-:-:S13]  /*01c0*/  ISETP.GT.U32.AND P0, PT, R2, 0x1ffffff, PT ;  /* 0x01ffffff0200780c */ /* 0x000fda0003f04070 */
[----:B------:R-:W-:Y:S05]  /*01d0*/  @P0 BRA `(.L_x_31) ;  /* 0x0000000000100947 */ /* 0x000fea0003800000 */
[----:B------:R-:W-:-:S07]  /*01e0*/  MOV R6, 0x200 ;  /* 0x0000020000067802 */ /* 0x000fce0000000f00 */
[----:B------:R-:W-:Y:S05]  /*01f0*/  CALL.REL.NOINC `($__internal_1_$__cuda_sm20_rcp_rn_f32_slowpath) ;  /* 0x0000000000287944 */ /* 0x000fea0003c00000 */
[----:B------:R-:W-:Y:S01]  /*0200*/  IMAD.MOV.U32 R2, RZ, RZ, R3 ;  /* 0x000000ffff027224 */ /* 0x000fe200078e0003 */
[----:B------:R-:W-:Y:S06]  /*0210*/  BRA `(.L_x_32) ;  /* 0x0000000000107947 */ /* 0x000fec0003800000 */
.L_x_31:
[----:B------:R-:W0:Y:S02]  /*0220*/  MUFU.RCP R3, R0 ;  /* 0x0000000000037308 */ /* 0x000e240000001000 */
[----:B0-----:R-:W-:-:S04]  /*0230*/  FFMA R2, R0, R3, -1 ;  /* 0xbf80000000027423 */ /* 0x001fc80000000003 */
[----:B------:R-:W-:-:S04]  /*0240*/  FADD.FTZ R2, -R2, -RZ ;  /* 0x800000ff02027221 */ /* 0x000fc80000010100 */
[----:B------:R-:W-:-:S07]  /*0250*/  FFMA R2, R3, R2, R3 ;  /* 0x0000000203027223 */ /* 0x000fce0000000003 */
.L_x_32:
[----:B------:R-:W-:Y:S05]  /*0260*/  BSYNC.RECONVERGENT B0 ;  /* 0x0000000000007941 */ /* 0x000fea0003800200 */
.L_x_30:
[----:B------:R-:W-:-:S05]  /*0270*/  F2FP.F16.F32.PACK_AB R2, RZ, R2 ;  /* 0x00000002ff02723e */ /* 0x000fca00000000ff */
[----:B------:R-:W-:Y:S01]  /*0280*/  STG.E.U16 desc[UR4][R4.64], R2 ;  /* 0x0000000204007986 */ /* 0x000fe2000c101504 */
[----:B------:R-:W-:Y:S05]  /*0290*/  EXIT ;  /* 0x000000000000794d */ /* 0x000fea0003800000 */
        .weak           $__internal_1_$__cuda_sm20_rcp_rn_f32_slowpath
        .type           $__internal_1_$__cuda_sm20_rcp_rn_f32_slowpath,@function
        .size           $__internal_1_$__cuda_sm20_rcp_rn_f32_slowpath,(.L_x_42 - $__internal_1_$__cuda_sm20_rcp_rn_f32_slowpath)
$__internal_1_$__cuda_sm20_rcp_rn_f32_slowpath:
[----:B------:R-:W-:Y:S01]  /*02a0*/  IMAD.SHL.U32 R2, R0, 0x2, RZ ;  /* 0x0000000200027824 */ /* 0x000fe200078e00ff */
[----:B------:R-:W-:Y:S04]  /*02b0*/  BSSY.RECONVERGENT B1, `(.L_x_33) ;  /* 0x0000030000017945 */ /* 0x000fe80003800200 */
[----:B------:R-:W-:-:S04]  /*02c0*/  SHF.R.U32.HI R2, RZ, 0x18, R2 ;  /* 0x00000018ff027819 */ /* 0x000fc80000011602 */
[----:B------:R-:W-:-:S13]  /*02d0*/  ISETP.NE.U32.AND P0, PT, R2, RZ, PT ;  /* 0x000000ff0200720c */ /* 0x000fda0003f05070 */
[----:B------:R-:W-:Y:S05]  /*02e0*/  @P0 BRA `(.L_x_34) ;  /* 0x0000000000280947 */ /* 0x000fea0003800000 */
[----:B------:R-:W-:-:S05]  /*02f0*/  IMAD.SHL.U32 R2, R0, 0x2, RZ ;  /* 0x0000000200027824 */ /* 0x000fca00078e00ff */
[----:B------:R-:W-:-:S13]  /*0300*/  ISETP.NE.AND P0, PT, R2, RZ, PT ;  /* 0x000000ff0200720c */ /* 0x000fda0003f05270 */
[----:B------:R-:W-:Y:S01]  /*0310*/  @P0 FFMA R7, R0, 1.84467440737095516160e+19, RZ ;  /* 0x5f80000000070823 */ /* 0x000fe200000000ff */
[----:B------:R-:W-:Y:S08]  /*0320*/  @!P0 MUFU.RCP R3, R0 ;  /* 0x0000000000038308 */ /* 0x000ff00000001000 */
[----:B------:R-:W0:Y:S02]  /*0330*/  @P0 MUFU.RCP R2, R7 ;  /* 0x0000000700020308 */ /* 0x000e240000001000 */
[----:B0-----:R-:W-:-:S04]  /*0340*/  @P0 FFMA R8, R7, R2, -1 ;  /* 0xbf80000007080423 */ /* 0x001fc80000000002 */
[----:B------:R-:W-:-:S04]  /*0350*/  @P0 FADD.FTZ R9, -R8, -RZ ;  /* 0x800000ff08090221 */ /* 0x000fc80000010100 */
[----:B------:R-:W-:-:S04]  /*0360*/  @P0 FFMA R2, R2, R9, R2 ;  /* 0x0000000902020223 */ /* 0x000fc80000000002 */
[----:B------:R-:W-:Y:S01]  /*0370*/  @P0 FFMA R3, R2, 1.84467440737095516160e+19, RZ ;  /* 0x5f80000002030823 */ /* 0x000fe200000000ff */
[----:B------:R-:W-:Y:S06]  /*0380*/  BRA `(.L_x_35) ;  /* 0x0000000000887947 */ /* 0x000fec0003800000 */
.L_x_34:
[----:B------:R-:W-:-:S04]  /*0390*/  IADD3 R3, PT, PT, R2, -0xfd, RZ ;  /* 0xffffff0302037810 */ /* 0x000fc80007ffe0ff */
[----:B------:R-:W-:-:S13]  /*03a0*/  ISETP.GT.U32.AND P0, PT, R3, 0x1, PT ;  /* 0x000000010300780c */ /* 0x000fda0003f04070 */
[----:B------:R-:W-:Y:S05]  /*03b0*/  @P0 BRA `(.L_x_36) ;  /* 0x0000000000780947 */ /* 0x000fea0003800000 */
[----:B------:R-:W-:Y:S01]  /*03c0*/  LOP3.LUT R7, R0, 0x7fffff, RZ, 0xc0, !PT ;  /* 0x007fffff00077812 */ /* 0x000fe200078ec0ff */
[----:B------:R-:W-:-:S03]  /*03d0*/  IMAD.MOV.U32 R12, RZ, RZ, 0x3 ;  /* 0x00000003ff0c7424 */ /* 0x000fc600078e00ff */
[----:B------:R-:W-:Y:S02]  /*03e0*/  LOP3.LUT R7, R7, 0x3f800000, RZ, 0xfc, !PT ;  /* 0x3f80000007077812 */ /* 0x000fe400078efcff */
[----:B------:R-:W-:Y:S02]  /*03f0*/  SHF.L.U32 R11, R12, R3, RZ ;  /* 0x000000030c0b7219 */ /* 0x000fe400000006ff */
[----:B------:R-:W0:Y:S02]  /*0400*/  MUFU.RCP R8, R7 ;  /* 0x0000000700087308 */ /* 0x000e240000001000 */
[----:B0-----:R-:W-:-:S04]  /*0410*/  FFMA R9, R7, R8, -1 ;  /* 0xbf80000007097423 */ /* 0x001fc80000000008 */
[----:B------:R-:W-:-:S04]  /*0420*/  FADD.FTZ R9, -R9, -RZ ;  /* 0x800000ff09097221 */ /* 0x000fc80000010100 */
[CCC-:B------:R-:W-:Y:S01]  /*0430*/  FFMA.RM R10, R8.reuse, R9.reuse, R8.reuse ;  /* 0x00000009080a7223 */ /* 0x1c0fe20000004008 */
[----:B------:R-:W-:-:S04]  /*0440*/  FFMA.RP R9, R8, R9, R8 ;  /* 0x0000000908097223 */ /* 0x000fc80000008008 */
[C---:B------:R-:W-:Y:S02]  /*0450*/  LOP3.LUT R8, R10.reuse, 0x7fffff, RZ, 0xc0, !PT ;  /* 0x007fffff0a087812 */ /* 0x040fe400078ec0ff */
[----:B------:R-:W-:Y:S02]  /*0460*/  FSETP.NEU.FTZ.AND P0, PT, R10, R9, PT ;  /* 0x000000090a00720b */ /* 0x000fe40003f1d000 */
[----:B------:R-:W-:Y:S02]  /*0470*/  LOP3.LUT R8, R8, 0x800000, RZ, 0xfc, !PT ;  /* 0x0080000008087812 */ /* 0x000fe400078efcff */
[----:B------:R-:W-:Y:S02]  /*0480*/  SEL R9, RZ, 0xffffffff, !P0 ;  /* 0xffffffffff097807 */ /* 0x000fe40004000000 */
[----:B------:R-:W-:-:S03]  /*0490*/  LOP3.LUT R10, R11, R8, RZ, 0xc0, !PT ;  /* 0x000000080b0a7212 */ /* 0x000fc600078ec0ff */
[----:B------:R-:W-:Y:S01]  /*04a0*/  IMAD.MOV R9, RZ, RZ, -R9 ;  /* 0x000000ffff097224 */ /* 0x000fe200078e0a09 */
[----:B------:R-:W-:-:S04]  /*04b0*/  SHF.R.U32.HI R10, RZ, R3, R10 ;  /* 0x00000003ff0a7219 */ /* 0x000fc8000001160a */
[----:B------:R-:W-:Y:S02]  /*04c0*/  LOP3.LUT P1, RZ, R9, R3, R8, 0xf8, !PT ;  /* 0x0000000309ff7212 */ /* 0x000fe4000782f808 */
[C---:B------:R-:W-:Y:S02]  /*04d0*/  LOP3.LUT P0, RZ, R10.reuse, 0x1, RZ, 0xc0, !PT ;  /* 0x000000010aff7812 */ /* 0x040fe4000780c0ff */
[----:B------:R-:W-:-:S04]  /*04e0*/  LOP3.LUT P2, RZ, R10, 0x2, RZ, 0xc0, !PT ;  /* 0x000000020aff7812 */ /* 0x000fc8000784c0ff */
[----:B------:R-:W-:Y:S02]  /*04f0*/  PLOP3.LUT P0, PT, P0, P1, P2, 0xe0, 0x0 ;  /* 0x000000000000781c */ /* 0x000fe40000703c20 */
[----:B------:R-:W-:Y:S02]  /*0500*/  LOP3.LUT P1, RZ, R0, 0x7fffff, RZ, 0xc0, !PT ;  /* 0x007fffff00ff7812 */ /* 0x000fe4000782c0ff */
[----:B------:R-:W-:-:S04]  /*0510*/  SEL R3, RZ, 0x1, !P0 ;  /* 0x00000001ff037807 */ /* 0x000fc80004000000 */
[----:B------:R-:W-:-:S04]  /*0520*/  IADD3 R3, PT, PT, -R3, RZ, RZ ;  /* 0x000000ff03037210 */ /* 0x000fc80007ffe1ff */
[----:B------:R-:W-:Y:S01]  /*0530*/  ISETP.GE.AND P0, PT, R3, RZ, PT ;  /* 0x000000ff0300720c */ /* 0x000fe20003f06270 */
[----:B------:R-:W-:-:S05]  /*0540*/  VIADD R3, R2, 0xffffff04 ;  /* 0xffffff0402037836 */ /* 0x000fca0000000000 */
[----:B------:R-:W-:-:S07]  /*0550*/  SHF.R.U32.HI R3, RZ, R3, R8 ;  /* 0x00000003ff037219 */ /* 0x000fce0000011608 */
[----:B------:R-:W-:-:S05]  /*0560*/  @!P0 VIADD R3, R3, 0x1 ;  /* 0x0000000103038836 */ /* 0x000fca0000000000 */
[----:B------:R-:W-:-:S04]  /*0570*/  @!P1 SHF.L.U32 R3, R3, 0x1, RZ ;  /* 0x0000000103039819 */ /* 0x000fc800000006ff */
[----:B------:R-:W-:Y:S01]  /*0580*/  LOP3.LUT R3, R3, 0x80000000, R0, 0xf8, !PT ;  /* 0x8000000003037812 */ /* 0x000fe200078ef800 */
[----:B------:R-:W-:Y:S06]  /*0590*/  BRA `(.L_x_35) ;  /* 0x0000000000047947 */ /* 0x000fec0003800000 */
.L_x_36:
[----:B------:R0:W1:Y:S02]  /*05a0*/  MUFU.RCP R3, R0 ;  /* 0x0000000000037308 */ /* 0x0000640000001000 */
.L_x_35:
[----:B------:R-:W-:Y:S05]  /*05b0*/  BSYNC.RECONVERGENT B1 ;  /* 0x0000000000017941 */ /* 0x000fea0003800200 */
.L_x_33:
[----:B------:R-:W-:-:S04]  /*05c0*/  IMAD.MOV.U32 R7, RZ, RZ, 0x0 ;  /* 0x00000000ff077424 */ /* 0x000fc800078e00ff */
[----:B01----:R-:W-:Y:S05]  /*05d0*/  RET.REL.NODEC R6 `(sigmoid_kernel) ;  /* 0xfffffff806887950 */ /* 0x003fea0003c3ffff */
.L_x_37:
        /* <DEDUP_REMOVED lines=10> */
.L_x_42:


//--------------------- .text.relu_kernel         --------------------------
	.section	.text.relu_kernel,"ax",@progbits
	.align	128
        .global         relu_kernel
        .type           relu_kernel,@function
        .size           relu_kernel,(.L_x_48 - relu_kernel)
        .other          relu_kernel,@"STO_CUDA_ENTRY STV_DEFAULT"
relu_kernel:
.text.relu_kernel:
        /* <DEDUP_REMOVED lines=13> */
[----:B-1----:R-:W2:Y:S02]  /*00d0*/  LDG.E.U16 R0, desc[UR4][R2.64] ;  /* 0x0000000402007981 */ /* 0x002ea4000c1e1500 */
[----:B--2---:R-:W-:-:S05]  /*00e0*/  HADD2.F32 R0, -RZ, R0.H0_H0 ;  /* 0x20000000ff007230 */ /* 0x004fca0000004100 */
[----:B------:R-:W-:-:S04]  /*00f0*/  FMNMX R0, RZ, R0, !PT ;  /* 0x00000000ff007209 */ /* 0x000fc80007800000 */
[----:B------:R-:W-:-:S05]  /*0100*/  F2FP.F16.F32.PACK_AB R0, RZ, R0 ;  /* 0x00000000ff00723e */ /* 0x000fca00000000ff */
[----:B------:R-:W-:Y:S01]  /*0110*/  STG.E.U16 desc[UR4][R2.64], R0 ;  /* 0x0000000002007986 */ /* 0x000fe2000c101504 */
[----:B------:R-:W-:Y:S05]  /*0120*/  EXIT ;  /* 0x000000000000794d */ /* 0x000fea0003800000 */
.L_x_38:
        /* <DEDUP_REMOVED lines=13> */
.L_x_48:


//--------------------- .text.fp16_to_fp32_kernel --------------------------
	.section	.text.fp16_to_fp32_kernel,"ax",@progbits
	.align	128
        .global         fp16_to_fp32_kernel
        .type           fp16_to_fp32_kernel,@function
        .size           fp16_to_fp32_kernel,(.L_x_49 - fp16_to_fp32_kernel)
        .other          fp16_to_fp32_kernel,@"STO_CUDA_ENTRY STV_DEFAULT"
fp16_to_fp32_kernel:
.text.fp16_to_fp32_kernel:
        /* <DEDUP_REMOVED lines=10> */
[----:B------:R-:W1:Y:S01]  /*00a0*/  LDCU.64 UR4, c[0x0][0x358] ;  /* 0x00006b00ff0477ac */ /* 0x000e620008000a00 */
[----:B0-----:R-:W-:-:S04]  /*00b0*/  LEA R2, P0, R0, UR8, 0x1 ;  /* 0x0000000800027c11 */ /* 0x001fc8000f8008ff */
[----:B------:R-:W-:-:S05]  /*00c0*/  LEA.HI.X R3, R0, UR9, RZ, 0x1, P0 ;  /* 0x0000000900037c11 */ /* 0x000fca00080f0cff */
[----:B-1----:R-:W2:Y:S01]  /*00d0*/  LDG.E.U16 R2, desc[UR4][R2.64] ;  /* 0x0000000402027981 */ /* 0x002ea2000c1e1500 */
[----:B------:R-:W-:-:S04]  /*00e0*/  LEA R4, P0, R0, UR10, 0x2 ;  /* 0x0000000a00047c11 */ /* 0x000fc8000f8010ff */
[----:B------:R-:W-:Y:S01]  /*00f0*/  LEA.HI.X R5, R0, UR11, RZ, 0x2, P0 ;  /* 0x0000000b00057c11 */ /* 0x000fe200080f14ff */
[----:B--2---:R-:W-:-:S05]  /*0100*/  HADD2.F32 R7, -RZ, R2.H0_H0 ;  /* 0x20000002ff077230 */ /* 0x004fca0000004100 */
[----:B------:R-:W-:Y:S01]  /*0110*/  STG.E desc[UR4][R4.64], R7 ;  /* 0x0000000704007986 */ /* 0x000fe2000c101904 */
[----:B------:R-:W-:Y:S05]  /*0120*/  EXIT ;  /* 0x000000000000794d */ /* 0x000fea0003800000 */
.L_x_39:
        /* <DEDUP_REMOVED lines=13> */
.L_x_49:


//--------------------- .text.fp32_to_fp16_kernel --------------------------
	.section	.text.fp32_to_fp16_kernel,"ax",@progbits
	.align	128
        .global         fp32_to_fp16_kernel
        .type           fp32_to_fp16_kernel,@function
        .size           fp32_to_fp16_kernel,(.L_x_50 - fp32_to_fp16_kernel)
        .other          fp32_to_fp16_kernel,@"STO_CUDA_ENTRY STV_DEFAULT"
fp32_to_fp16_kernel:
.text.fp32_to_fp16_kernel:
        /* <DEDUP_REMOVED lines=13> */
[----:B-1----:R-:W2:Y:S01]  /*00d0*/  LDG.E R2, desc[UR4][R2.64] ;  /* 0x0000000402027981 */ /* 0x002ea2000c1e1900 */
[----:B------:R-:W-:-:S04]  /*00e0*/  LEA R4, P0, R0, UR10, 0x1 ;  /* 0x0000000a00047c11 */ /* 0x000fc8000f8008ff */
[----:B------:R-:W-:Y:S02]  /*00f0*/  LEA.HI.X R5, R0, UR11, RZ, 0x1, P0 ;  /* 0x0000000b00057c11 */ /* 0x000fe400080f0cff */
[----:B--2---:R-:W-:-:S05]  /*0100*/  F2FP.F16.F32.PACK_AB R3, RZ, R2 ;  /* 0x00000002ff03723e */ /* 0x004fca00000000ff */
[----:B------:R-:W-:Y:S01]  /*0110*/  STG.E.U16 desc[UR4][R4.64], R3 ;  /* 0x0000000304007986 */ /* 0x000fe2000c101504 */
[----:B------:R-:W-:Y:S05]  /*0120*/  EXIT ;  /* 0x000000000000794d */ /* 0x000fea0003800000 */
.L_x_40:
        /* <DEDUP_REMOVED lines=13> */
.L_x_50:


//--------------------- .nv.shared.scale_kernel   --------------------------
	.section	.nv.shared.scale_kernel,"aw",@nobits
	.sectionflags	@""
	.align	16
	.zero		1024


//--------------------- .nv.shared.reserved.0     --------------------------
	.section	.nv.shared.reserved.0,"aw",@nobits
	.weak		__nv_reservedSMEM_offset_0_alias
	.size		__nv_reservedSMEM_offset_0_alias, 0, 64
	.other		__nv_reservedSMEM_offset_0_alias,@"STO_CUDA_RESERVED_SHARED STV_DEFAULT"
__nv_reservedSMEM_offset_0_alias:
	.zero		0
	.zero		64


//--------------------- .nv.shared.add_kernel     --------------------------
	.section	.nv.shared.add_kernel,"aw",@nobits
	.sectionflags	@""
	.align	16
	.zero		1024


//--------------------- .nv.shared.softmax_kernel --------------------------
	.section	.nv.shared.softmax_kernel,"aw",@nobits
	.sectionflags	@""
	.align	16
	.zero		1024


//--------------------- .nv.shared.tanh_kernel    --------------------------
	.section	.nv.shared.tanh_kernel,"aw",@nobits
	.sectionflags	@""
	.align	16
	.zero		1024


//--------------------- .nv.shared.sigmoid_kernel --------------------------
	.section	.nv.shared.sigmoid_kernel,"aw",@nobits
	.sectionflags	@""
	.align	16
	.zero		1024


//--------------------- .nv.shared.relu_kernel    --------------------------
	.section	.nv.shared.relu_kernel,"aw",@nobits
	.sectionflags	@""
	.align	16
	.zero		1024


//--------------------- .nv.shared.fp16_to_fp32_kernel --------------------------
	.section	.nv.shared.fp16_to_fp32_kernel,"aw",@nobits
	.sectionflags	@""
	.align	16
	.zero		1024


//--------------------- .nv.shared.fp32_to_fp16_kernel --------------------------
	.section	.nv.shared.fp32_to_fp16_kernel,"aw",@nobits
	.sectionflags	@""
	.align	16
	.zero		1024


//--------------------- .nv.constant0.scale_kernel --------------------------
	.section	.nv.constant0.scale_kernel,"a",@progbits
	.sectionflags	@""
	.align	4
.nv.constant0.scale_kernel:
	.zero		920


//--------------------- .nv.constant0.add_kernel  --------------------------
	.section	.nv.constant0.add_kernel,"a",@progbits
	.sectionflags	@""
	.align	4
.nv.constant0.add_kernel:
	.zero		920


//--------------------- .nv.constant0.softmax_kernel --------------------------
	.section	.nv.constant0.softmax_kernel,"a",@progbits
	.sectionflags	@""
	.align	4
.nv.constant0.softmax_kernel:
	.zero		912


//--------------------- .nv.constant0.tanh_kernel --------------------------
	.section	.nv.constant0.tanh_kernel,"a",@progbits
	.sectionflags	@""
	.align	4
.nv.constant0.tanh_kernel:
	.zero		912


//--------------------- .nv.constant0.sigmoid_kernel --------------------------
	.section	.nv.constant0.sigmoid_kernel,"a",@progbits
	.sectionflags	@""
	.align	4
.nv.constant0.sigmoid_kernel:
	.zero		912


//--------------------- .nv.constant0.relu_kernel --------------------------
	.section	.nv.constant0.relu_kernel,"a",@progbits
	.sectionflags	@""
	.align	4
.nv.constant0.relu_kernel:
	.zero		912


//--------------------- .nv.constant0.fp16_to_fp32_kernel --------------------------
	.section	.nv.constant0.fp16_to_fp32_kernel,"a",@progbits
	.sectionflags	@""
	.align	4
.nv.constant0.fp16_to_fp32_kernel:
	.zero		920


//--------------------- .nv.constant0.fp32_to_fp16_kernel --------------------------
	.section	.nv.constant0.fp32_to_fp16_kernel,"a",@progbits
	.sectionflags	@""
	.align	4
.nv.constant0.fp32_to_fp16_kernel:
	.zero		920


//--------------------- SYMBOLS --------------------------

	.type		.nv.reservedSmem.offset0,@object
	.size		.nv.reservedSmem.offset0,0x4
	.type		.nv.reservedSmem.cap,@object
	.size		.nv.reservedSmem.cap,0x4
